// auto-generated by cutlass_sweep.gemm — config: {"arch": "sm_100", "cluster_m": 2, "cluster_n": 2, "dtype": "bf16", "stages": 5, "tile_k": 64, "tile_m": 256, "tile_n": 128}
#include "cutlass/cutlass.h"
#include "cutlass/gemm/collective/collective_builder.hpp"
#include "cutlass/gemm/device/gemm_universal_adapter.h"
#include "cutlass/gemm/kernel/gemm_universal.hpp"
#include "cutlass/epilogue/collective/collective_builder.hpp"

using ElemA = cutlass::bfloat16_t;
using ElemB = cutlass::bfloat16_t;
using ElemCD = cutlass::bfloat16_t;
using Acc  = float;
using TileShape    = cute::Shape<cute::_256, cute::_128, cute::_64>;
using ClusterShape = cute::Shape<cute::_2, cute::_2, cute::_1>;

using CollectiveEpilogue = typename cutlass::epilogue::collective::CollectiveBuilder<
    cutlass::arch::Sm100, cutlass::arch::OpClassTensorOp,
    TileShape, ClusterShape,
    cutlass::epilogue::collective::EpilogueTileAuto,
    Acc, Acc,
    ElemCD, cutlass::layout::RowMajor, 128 / cutlass::sizeof_bits<ElemCD>::value,
    ElemCD, cutlass::layout::RowMajor, 128 / cutlass::sizeof_bits<ElemCD>::value,
    cutlass::epilogue::collective::EpilogueScheduleAuto
  >::CollectiveOp;

using CollectiveMainloop = typename cutlass::gemm::collective::CollectiveBuilder<
    cutlass::arch::Sm100, cutlass::arch::OpClassTensorOp,
    ElemA, cutlass::layout::RowMajor, 128 / cutlass::sizeof_bits<ElemA>::value,
    ElemB, cutlass::layout::ColumnMajor, 128 / cutlass::sizeof_bits<ElemB>::value,
    Acc,
    TileShape, ClusterShape,
    cutlass::gemm::collective::StageCount<5>,
    cutlass::gemm::collective::KernelScheduleAuto
  >::CollectiveOp;

using GemmKernel = cutlass::gemm::kernel::GemmUniversal<
    cute::Shape<int,int,int,int>,
    CollectiveMainloop,
    CollectiveEpilogue
>;
using Gemm = cutlass::gemm::device::GemmUniversalAdapter<GemmKernel>;

// Force the device kernel symbol into the cubin without needing a host main.
auto* _anchor = &cutlass::device_kernel<GemmKernel>;


// ===== COMPILED SASS (sm_100a) =====

	.target	sm_100a

	.elftype	@"ET_EXEC"


//--------------------- .note.nv.tkinfo           --------------------------
	.section	.note.nv.tkinfo,"",@"SHT_NOTE"
	.sectionflags	@"SHF_NOTE_NV_TKINFO"
	.tkinfo
        /*0018*/ 	.word	0x00000002
        /*0030*/ 	.string	""
        /*0030*/ 	.string	"ptxas"
        /*0030*/ 	.string	"Cuda compilation tools, release 13.0, V13.0.88"
        /*0030*/ 	.string	"Build cuda_13.0.r13.0/compiler.36424714_0"
        /*0030*/ 	.string	"-arch sm_100a -m 64 "



//--------------------- .note.nv.cuinfo           --------------------------
	.section	.note.nv.cuinfo,"",@"SHT_NOTE"
	.sectionflags	@"SHF_NOTE_NV_CUINFO"
        /*0018*/ 	.short	0x0002
        /*001a*/ 	.short	0x0064
        /*001c*/ 	.short	0x0082
	.zero		2


//--------------------- .nv.info                  --------------------------
	.section	.nv.info,"",@"SHT_CUDA_INFO"
	.align	4


	//----- nvinfo : EIATTR_REGCOUNT
	.align		4
        /*0000*/ 	.byte	0x04, 0x2f
        /*0002*/ 	.short	(.L_19 - .L_18)
	.align		4
.L_18:
        /*0004*/ 	.word	index@(_ZN7cutlass13device_kernelINS_4gemm6kernel13GemmUniversalIN4cute5tupleIJiiiiEEENS1_10collective13CollectiveMmaINS1_35MainloopSm100TmaUmmaWarpSpecializedILi5ELi2ELi4ENS5_IJNS4_1CILi2EEESB_NSA_ILi1EEEEEEEENS5_IJNSA_ILi256EEENSA_ILi128EEENSA_ILi64EEEEEENS_10bfloat16_tENS5_IJlSC_lEEESJ_SK_NS4_8TiledMMAINS4_8MMA_AtomIJNS4_26SM100_MMA_F16BF16_2x1SM_SSISJ_SJ_fLi256ELi128ELNS4_4UMMA5MajorE0ELSP_0ELNSO_7ScaleInE0ELSQ_0EEEEEENS4_6LayoutINS5_IJSC_SC_SC_EEENS5_IJNSA_ILi0EEESV_SV_EEEEENS5_IJNS4_10UnderscoreESY_SY_EEEEENS4_28SM100_TMA_2SM_LOAD_MULTICASTENS4_14ComposedLayoutINS4_7SwizzleILi3ELi4ELi3EEENS4_18smem_ptr_flag_bitsILi16EEENST_INS5_IJNSA_ILi8EEESH_EEENS5_IJSH_SC_EEEEEEEvNS4_8identityENS4_18SM100_TMA_2SM_LOADES1B_vS1C_EENS_8epilogue10collective18CollectiveEpilogueINS1F_23Sm100TmaWarpSpecializedILi4ELi2ELi32ELb1ELb0EEEJNS5_IJSG_SG_SH_EEENS5_IJNST_ISG_SC_EENST_INSA_ILi32EEESC_EEEEESJ_SK_SJ_SK_NS1F_6fusion15FusionCallbacksIS1J_NS1P_17LinearCombinationISJ_fSJ_fLNS_15FloatRoundStyleE2EEES1K_S1O_JEEENS4_5SM1004TMEM4LOAD26SM100_TMEM_LOAD_32dp32b32xENS4_13SM90_TMA_LOADENS12_INS13_ILi2ELi4ELi3EEES16_NST_INS5_IJS17_S1M_EEENS5_IJS1M_SC_EEEEEEENS4_39AutoVectorizingCopyWithAssumedAlignmentILi128EEENS4_14SM90_TMA_STOREES24_S26_S26_EEEvvEEEEvNT_6ParamsE)
        /*0008*/ 	.word	0x00000076


	//----- nvinfo : EIATTR_FRAME_SIZE
	.align		4
.L_19:
        /*000c*/ 	.byte	0x04, 0x11
        /*000e*/ 	.short	(.L_21 - .L_20)
	.align		4
.L_20:
        /*0010*/ 	.word	index@($__internal_2_$__cuda_sm10x_tcgen05_guardrail_trap_unallocated_columns_being_dealloced)
        /*0014*/ 	.word	0x00000000


	//----- nvinfo : EIATTR_FRAME_SIZE
	.align		4
.L_21:
        /*0018*/ 	.byte	0x04, 0x11
        /*001a*/ 	.short	(.L_23 - .L_22)
	.align		4
.L_22:
        /*001c*/ 	.word	index@($__internal_1_$__cuda_sm10x_tcgen05_guardrail_trap_phase_invalid_during_alloc)
        /*0020*/ 	.word	0x00000000


	//----- nvinfo : EIATTR_FRAME_SIZE
	.align		4
.L_23:
        /*0024*/ 	.byte	0x04, 0x11
        /*0026*/ 	.short	(.L_25 - .L_24)
	.align		4
.L_24:
        /*0028*/ 	.word	index@($__internal_0_$__cuda_sm10x_tcgen05_guardrail_trap_col_being_dealloced_not_returned_by_alloc)
        /*002c*/ 	.word	0x00000000


	//----- nvinfo : EIATTR_FRAME_SIZE
	.align		4
.L_25:
        /*0030*/ 	.byte	0x04, 0x11
        /*0032*/ 	.short	(.L_27 - .L_26)
	.align		4
.L_26:
        /*0034*/ 	.word	index@(_ZN7cutlass13device_kernelINS_4gemm6kernel13GemmUniversalIN4cute5tupleIJiiiiEEENS1_10collective13CollectiveMmaINS1_35MainloopSm100TmaUmmaWarpSpecializedILi5ELi2ELi4ENS5_IJNS4_1CILi2EEESB_NSA_ILi1EEEEEEEENS5_IJNSA_ILi256EEENSA_ILi128EEENSA_ILi64EEEEEENS_10bfloat16_tENS5_IJlSC_lEEESJ_SK_NS4_8TiledMMAINS4_8MMA_AtomIJNS4_26SM100_MMA_F16BF16_2x1SM_SSISJ_SJ_fLi256ELi128ELNS4_4UMMA5MajorE0ELSP_0ELNSO_7ScaleInE0ELSQ_0EEEEEENS4_6LayoutINS5_IJSC_SC_SC_EEENS5_IJNSA_ILi0EEESV_SV_EEEEENS5_IJNS4_10UnderscoreESY_SY_EEEEENS4_28SM100_TMA_2SM_LOAD_MULTICASTENS4_14ComposedLayoutINS4_7SwizzleILi3ELi4ELi3EEENS4_18smem_ptr_flag_bitsILi16EEENST_INS5_IJNSA_ILi8EEESH_EEENS5_IJSH_SC_EEEEEEEvNS4_8identityENS4_18SM100_TMA_2SM_LOADES1B_vS1C_EENS_8epilogue10collective18CollectiveEpilogueINS1F_23Sm100TmaWarpSpecializedILi4ELi2ELi32ELb1ELb0EEEJNS5_IJSG_SG_SH_EEENS5_IJNST_ISG_SC_EENST_INSA_ILi32EEESC_EEEEESJ_SK_SJ_SK_NS1F_6fusion15FusionCallbacksIS1J_NS1P_17LinearCombinationISJ_fSJ_fLNS_15FloatRoundStyleE2EEES1K_S1O_JEEENS4_5SM1004TMEM4LOAD26SM100_TMEM_LOAD_32dp32b32xENS4_13SM90_TMA_LOADENS12_INS13_ILi2ELi4ELi3EEES16_NST_INS5_IJS17_S1M_EEENS5_IJS1M_SC_EEEEEEENS4_39AutoVectorizingCopyWithAssumedAlignmentILi128EEENS4_14SM90_TMA_STOREES24_S26_S26_EEEvvEEEEvNT_6ParamsE)
        /*0038*/ 	.word	0x00000000


	//----- nvinfo : EIATTR_MIN_STACK_SIZE
	.align		4
.L_27:
        /*003c*/ 	.byte	0x04, 0x12
        /*003e*/ 	.short	(.L_29 - .L_28)
	.align		4
.L_28:
        /*0040*/ 	.word	index@(_ZN7cutlass13device_kernelINS_4gemm6kernel13GemmUniversalIN4cute5tupleIJiiiiEEENS1_10collective13CollectiveMmaINS1_35MainloopSm100TmaUmmaWarpSpecializedILi5ELi2ELi4ENS5_IJNS4_1CILi2EEESB_NSA_ILi1EEEEEEEENS5_IJNSA_ILi256EEENSA_ILi128EEENSA_ILi64EEEEEENS_10bfloat16_tENS5_IJlSC_lEEESJ_SK_NS4_8TiledMMAINS4_8MMA_AtomIJNS4_26SM100_MMA_F16BF16_2x1SM_SSISJ_SJ_fLi256ELi128ELNS4_4UMMA5MajorE0ELSP_0ELNSO_7ScaleInE0ELSQ_0EEEEEENS4_6LayoutINS5_IJSC_SC_SC_EEENS5_IJNSA_ILi0EEESV_SV_EEEEENS5_IJNS4_10UnderscoreESY_SY_EEEEENS4_28SM100_TMA_2SM_LOAD_MULTICASTENS4_14ComposedLayoutINS4_7SwizzleILi3ELi4ELi3EEENS4_18smem_ptr_flag_bitsILi16EEENST_INS5_IJNSA_ILi8EEESH_EEENS5_IJSH_SC_EEEEEEEvNS4_8identityENS4_18SM100_TMA_2SM_LOADES1B_vS1C_EENS_8epilogue10collective18CollectiveEpilogueINS1F_23Sm100TmaWarpSpecializedILi4ELi2ELi32ELb1ELb0EEEJNS5_IJSG_SG_SH_EEENS5_IJNST_ISG_SC_EENST_INSA_ILi32EEESC_EEEEESJ_SK_SJ_SK_NS1F_6fusion15FusionCallbacksIS1J_NS1P_17LinearCombinationISJ_fSJ_fLNS_15FloatRoundStyleE2EEES1K_S1O_JEEENS4_5SM1004TMEM4LOAD26SM100_TMEM_LOAD_32dp32b32xENS4_13SM90_TMA_LOADENS12_INS13_ILi2ELi4ELi3EEES16_NST_INS5_IJS17_S1M_EEENS5_IJS1M_SC_EEEEEEENS4_39AutoVectorizingCopyWithAssumedAlignmentILi128EEENS4_14SM90_TMA_STOREES24_S26_S26_EEEvvEEEEvNT_6ParamsE)
        /*0044*/ 	.word	0x00000000
.L_29:


//--------------------- .nv.compat                --------------------------
	.section	.nv.compat,"",@"SHT_CUDA_COMPAT_INFO"
	.align	4
        /*0000*/ 	.byte	0x02, 0x09, 0x01, 0x00, 0x02, 0x02, 0x02, 0x00, 0x02, 0x05, 0x05, 0x00, 0x03, 0x07, 0x01, 0x01
        /*0010*/ 	.byte	0x02, 0x03, 0x01, 0x00, 0x02, 0x06, 0x01, 0x00, 0x04, 0x0b, 0x08, 0x00, 0x09, 0x00, 0x00, 0x00
        /*0020*/ 	.byte	0x00, 0x00, 0x00, 0x00


//--------------------- .nv.info._ZN7cutlass13device_kernelINS_4gemm6kernel13GemmUniversalIN4cute5tupleIJiiiiEEENS1_10collective13CollectiveMmaINS1_35MainloopSm100TmaUmmaWarpSpecializedILi5ELi2ELi4ENS5_IJNS4_1CILi2EEESB_NSA_ILi1EEEEEEEENS5_IJNSA_ILi256EEENSA_ILi128EEENSA_ILi64EEEEEENS_10bfloat16_tENS5_IJlSC_lEEESJ_SK_NS4_8TiledMMAINS4_8MMA_AtomIJNS4_26SM100_MMA_F16BF16_2x1SM_SSISJ_SJ_fLi256ELi128ELNS4_4UMMA5MajorE0ELSP_0ELNSO_7ScaleInE0ELSQ_0EEEEEENS4_6LayoutINS5_IJSC_SC_SC_EEENS5_IJNSA_ILi0EEESV_SV_EEEEENS5_IJNS4_10UnderscoreESY_SY_EEEEENS4_28SM100_TMA_2SM_LOAD_MULTICASTENS4_14ComposedLayoutINS4_7SwizzleILi3ELi4ELi3EEENS4_18smem_ptr_flag_bitsILi16EEENST_INS5_IJNSA_ILi8EEESH_EEENS5_IJSH_SC_EEEEEEEvNS4_8identityENS4_18SM100_TMA_2SM_LOADES1B_vS1C_EENS_8epilogue10collective18CollectiveEpilogueINS1F_23Sm100TmaWarpSpecializedILi4ELi2ELi32ELb1ELb0EEEJNS5_IJSG_SG_SH_EEENS5_IJNST_ISG_SC_EENST_INSA_ILi32EEESC_EEEEESJ_SK_SJ_SK_NS1F_6fusion15FusionCallbacksIS1J_NS1P_17LinearCombinationISJ_fSJ_fLNS_15FloatRoundStyleE2EEES1K_S1O_JEEENS4_5SM1004TMEM4LOAD26SM100_TMEM_LOAD_32dp32b32xENS4_13SM90_TMA_LOADENS12_INS13_ILi2ELi4ELi3EEES16_NST_INS5_IJS17_S1M_EEENS5_IJS1M_SC_EEEEEEENS4_39AutoVectorizingCopyWithAssumedAlignmentILi128EEENS4_14SM90_TMA_STOREES24_S26_S26_EEEvvEEEEvNT_6ParamsE --------------------------
	.section	.nv.info._ZN7cutlass13device_kernelINS_4gemm6kernel13GemmUniversalIN4cute5tupleIJiiiiEEENS1_10collective13CollectiveMmaINS1_35MainloopSm100TmaUmmaWarpSpecializedILi5ELi2ELi4ENS5_IJNS4_1CILi2EEESB_NSA_ILi1EEEEEEEENS5_IJNSA_ILi256EEENSA_ILi128EEENSA_ILi64EEEEEENS_10bfloat16_tENS5_IJlSC_lEEESJ_SK_NS4_8TiledMMAINS4_8MMA_AtomIJNS4_26SM100_MMA_F16BF16_2x1SM_SSISJ_SJ_fLi256ELi128ELNS4_4UMMA5MajorE0ELSP_0ELNSO_7ScaleInE0ELSQ_0EEEEEENS4_6LayoutINS5_IJSC_SC_SC_EEENS5_IJNSA_ILi0EEESV_SV_EEEEENS5_IJNS4_10UnderscoreESY_SY_EEEEENS4_28SM100_TMA_2SM_LOAD_MULTICASTENS4_14ComposedLayoutINS4_7SwizzleILi3ELi4ELi3EEENS4_18smem_ptr_flag_bitsILi16EEENST_INS5_IJNSA_ILi8EEESH_EEENS5_IJSH_SC_EEEEEEEvNS4_8identityENS4_18SM100_TMA_2SM_LOADES1B_vS1C_EENS_8epilogue10collective18CollectiveEpilogueINS1F_23Sm100TmaWarpSpecializedILi4ELi2ELi32ELb1ELb0EEEJNS5_IJSG_SG_SH_EEENS5_IJNST_ISG_SC_EENST_INSA_ILi32EEESC_EEEEESJ_SK_SJ_SK_NS1F_6fusion15FusionCallbacksIS1J_NS1P_17LinearCombinationISJ_fSJ_fLNS_15FloatRoundStyleE2EEES1K_S1O_JEEENS4_5SM1004TMEM4LOAD26SM100_TMEM_LOAD_32dp32b32xENS4_13SM90_TMA_LOADENS12_INS13_ILi2ELi4ELi3EEES16_NST_INS5_IJS17_S1M_EEENS5_IJS1M_SC_EEEEEEENS4_39AutoVectorizingCopyWithAssumedAlignmentILi128EEENS4_14SM90_TMA_STOREES24_S26_S26_EEEvvEEEEvNT_6ParamsE,"",@"SHT_CUDA_INFO"
	.sectionflags	@""
	.align	4


	//----- nvinfo : EIATTR_CUDA_API_VERSION
	.align		4
        /*0000*/ 	.byte	0x04, 0x37
        /*0002*/ 	.short	(.L_31 - .L_30)
.L_30:
        /*0004*/ 	.word	0x00000082


	//----- nvinfo : EIATTR_KPARAM_INFO
	.align		4
.L_31:
        /*0008*/ 	.byte	0x04, 0x17
        /*000a*/ 	.short	(.L_33 - .L_32)
.L_32:
        /*000c*/ 	.word	0x00000000
        /*0010*/ 	.short	0x0000
        /*0012*/ 	.short	0x0000
        /*0014*/ 	.byte	0x00, 0xf0, 0x01, 0x20


	//----- nvinfo : EIATTR_AT_ENTRY_FRAGMENTS
	.align		4
.L_33:
        /*0018*/ 	.byte	0x04, 0x4f
        /*001a*/ 	.short	(.L_35 - .L_34)


	//   ....[0]....
.L_34:
        /*001c*/ 	.word	0x00000007


	//----- nvinfo : EIATTR_RESERVED_SMEM_USED
	.align		4
.L_35:
        /*0020*/ 	.byte	0x01, 0x41
	.zero		2


	//----- nvinfo : EIATTR_SPARSE_MMA_MASK
	.align		4
        /*0024*/ 	.byte	0x03, 0x50
        /*0026*/ 	.short	0x0000


	//----- nvinfo : EIATTR_TCGEN05_2CTA_USED
	.align		4
        /*0028*/ 	.byte	0x01, 0x52
	.zero		2


	//----- nvinfo : EIATTR_MAXREG_COUNT
	.align		4
        /*002c*/ 	.byte	0x03, 0x1b
        /*002e*/ 	.short	0x00ff


	//----- nvinfo : EIATTR_NUM_BARRIERS
	.align		4
        /*0030*/ 	.byte	0x02, 0x4c
        /*0032*/ 	.byte	0x07
	.zero		1


	//----- nvinfo : EIATTR_EXTERNS
	.align		4
        /*0034*/ 	.byte	0x04, 0x0f
        /*0036*/ 	.short	(.L_37 - .L_36)


	//   ....[0]....
	.align		4
.L_36:
        /*0038*/ 	.word	index@(__assertfail)


	//----- nvinfo : EIATTR_MERCURY_ISA_VERSION
	.align		4
.L_37:
        /*003c*/ 	.byte	0x03, 0x5f
        /*003e*/ 	.short	0x0101


	//----- nvinfo : EIATTR_INT_WARP_WIDE_INSTR_OFFSETS
	.align		4
        /*0040*/ 	.byte	0x04, 0x31
        /*0042*/ 	.short	(.L_39 - .L_38)


	//   ....[0]....
.L_38:
        /*0044*/ 	.word	0x00000e00


	//   ....[1]....
        /*0048*/ 	.word	0x00000eb0


	//   ....[2]....
        /*004c*/ 	.word	0x00004460


	//   ....[3]....
        /*0050*/ 	.word	0x00004480


	//   ....[4]....
        /*0054*/ 	.word	0x000044b0


	//   ....[5]....
        /*0058*/ 	.word	0x00005030


	//   ....[6]....
        /*005c*/ 	.word	0x000050a0


	//   ....[7]....
        /*0060*/ 	.word	0x00005170


	//   ....[8]....
        /*0064*/ 	.word	0x000051f0


	//   ....[9]....
        /*0068*/ 	.word	0x000052e0


	//   ....[10]....
        /*006c*/ 	.word	0x00005360


	//   ....[11]....
        /*0070*/ 	.word	0x00005440


	//   ....[12]....
        /*0074*/ 	.word	0x000054f0


	//----- nvinfo : EIATTR_COOP_GROUP_MASK_REGIDS
	.align		4
.L_39:
        /*0078*/ 	.byte	0x04, 0x29
        /*007a*/ 	.short	(.L_41 - .L_40)


	//   ....[0]....
.L_40:
        /*007c*/ 	.word	0xffffffff


	//   ....[1]....
        /*0080*/ 	.word	0xffffffff


	//   ....[2]....
        /*0084*/ 	.word	0xffffffff


	//   ....[3]....
        /*0088*/ 	.word	0xffffffff


	//   ....[4]....
        /*008c*/ 	.word	0xffffffff


	//   ....[5]....
        /*0090*/ 	.word	0xffffffff


	//   ....[6]....
        /*0094*/ 	.word	0xffffffff


	//   ....[7]....
        /*0098*/ 	.word	0xffffffff


	//   ....[8]....
        /*009c*/ 	.word	0xffffffff


	//   ....[9]....
        /*00a0*/ 	.word	0xffffffff


	//   ....[10]....
        /*00a4*/ 	.word	0xffffffff


	//   ....[11]....
        /*00a8*/ 	.word	0xffffffff


	//   ....[12]....
        /*00ac*/ 	.word	0xffffffff


	//   ....[13]....
        /*00b0*/ 	.word	0xffffffff


	//----- nvinfo : EIATTR_COOP_GROUP_INSTR_OFFSETS
	.align		4
.L_41:
        /*00b4*/ 	.byte	0x04, 0x28
        /*00b6*/ 	.short	(.L_43 - .L_42)


	//   ....[0]....
.L_42:
        /*00b8*/ 	.word	0x000000b0


	//   ....[1]....
        /*00bc*/ 	.word	0x00000520


	//   ....[2]....
        /*00c0*/ 	.word	0x00000710


	//   ....[3]....
        /*00c4*/ 	.word	0x000008b0


	//   ....[4]....
        /*00c8*/ 	.word	0x000009b0


	//   ....[5]....
        /*00cc*/ 	.word	0x00000b20


	//   ....[6]....
        /*00d0*/ 	.word	0x00000cc0


	//   ....[7]....
        /*00d4*/ 	.word	0x00000f20


	//   ....[8]....
        /*00d8*/ 	.word	0x000022c0


	//   ....[9]....
        /*00dc*/ 	.word	0x00003240


	//   ....[10]....
        /*00e0*/ 	.word	0x00003710


	//   ....[11]....
        /*00e4*/ 	.word	0x00003740


	//   ....[12]....
        /*00e8*/ 	.word	0x00004360


	//   ....[13]....
        /*00ec*/ 	.word	0x00004570


	//----- nvinfo : EIATTR_VRC_CTA_INIT_COUNT
	.align		4
.L_43:
        /*00f0*/ 	.byte	0x02, 0x4a
        /*00f2*/ 	.byte	0x80
	.zero		1


	//----- nvinfo : EIATTR_SYSCALL_OFFSETS
	.align		4
        /*00f4*/ 	.byte	0x04, 0x46
        /*00f6*/ 	.short	(.L_45 - .L_44)


	//   ....[0]....
.L_44:
        /*00f8*/ 	.word	0x00006150


	//   ....[1]....
        /*00fc*/ 	.word	0x00006240


	//   ....[2]....
        /*0100*/ 	.word	0x000069e0


	//   ....[3]....
        /*0104*/ 	.word	0x00007660


	//   ....[4]....
        /*0108*/ 	.word	0x000082c0


	//   ....[5]....
        /*010c*/ 	.word	0x00008f10


	//----- nvinfo : EIATTR_MBARRIER_INSTR_OFFSETS
	.align		4
.L_45:
        /*0110*/ 	.byte	0x04, 0x39
        /*0112*/ 	.short	(.L_47 - .L_46)


	//   ....[0]....
.L_46:
        /*0114*/ 	.word	0x00000660
        /*0118*/ 	.word	0x000000ff
        /*011c*/ 	.word	0x00000000
        /*0120*/ 	.short	0x0100
        /*0122*/ 	.byte	0x04
	.zero		1


	//   ....[1]....
        /*0124*/ 	.word	0x00000670
        /*0128*/ 	.word	0x000000ff
        /*012c*/ 	.word	0x00000028
        /*0130*/ 	.short	0x0100
        /*0132*/ 	.byte	0x04
	.zero		1


	//   ....[2]....
        /*0134*/ 	.word	0x00000680
        /*0138*/ 	.word	0x000000ff
        /*013c*/ 	.word	0x00000008
        /*0140*/ 	.short	0x0100
        /*0142*/ 	.byte	0x04
	.zero		1


	//   ....[3]....
        /*0144*/ 	.word	0x00000690
        /*0148*/ 	.word	0x000000ff
        /*014c*/ 	.word	0x00000030
        /*0150*/ 	.short	0x0100
        /*0152*/ 	.byte	0x04
	.zero		1


	//   ....[4]....
        /*0154*/ 	.word	0x000006a0
        /*0158*/ 	.word	0x000000ff
        /*015c*/ 	.word	0x00000010
        /*0160*/ 	.short	0x0100
        /*0162*/ 	.byte	0x04
	.zero		1


	//   ....[5]....
        /*0164*/ 	.word	0x000006b0
        /*0168*/ 	.word	0x000000ff
        /*016c*/ 	.word	0x00000038
        /*0170*/ 	.short	0x0100
        /*0172*/ 	.byte	0x04
	.zero		1


	//   ....[6]....
        /*0174*/ 	.word	0x000006c0
        /*0178*/ 	.word	0x000000ff
        /*017c*/ 	.word	0x00000018
        /*0180*/ 	.short	0x0100
        /*0182*/ 	.byte	0x04
	.zero		1


	//   ....[7]....
        /*0184*/ 	.word	0x000006d0
        /*0188*/ 	.word	0x000000ff
        /*018c*/ 	.word	0x00000040
        /*0190*/ 	.short	0x0100
        /*0192*/ 	.byte	0x04
	.zero		1


	//   ....[8]....
        /*0194*/ 	.word	0x000006e0
        /*0198*/ 	.word	0x000000ff
        /*019c*/ 	.word	0x00000020
        /*01a0*/ 	.short	0x0100
        /*01a2*/ 	.byte	0x04
	.zero		1


	//   ....[9]....
        /*01a4*/ 	.word	0x000006f0
        /*01a8*/ 	.word	0x000000ff
        /*01ac*/ 	.word	0x00000048
        /*01b0*/ 	.short	0x0100
        /*01b2*/ 	.byte	0x04
	.zero		1


	//   ....[10]....
        /*01b4*/ 	.word	0x00000820
        /*01b8*/ 	.word	0x000000ff
        /*01bc*/ 	.word	0x00000050
        /*01c0*/ 	.short	0x0100
        /*01c2*/ 	.byte	0x04
	.zero		1


	//   ....[11]....
        /*01c4*/ 	.word	0x00000830
        /*01c8*/ 	.word	0x000000ff
        /*01cc*/ 	.word	0x00000070
        /*01d0*/ 	.short	0x0100
        /*01d2*/ 	.byte	0x04
	.zero		1


	//   ....[12]....
        /*01d4*/ 	.word	0x00000840
        /*01d8*/ 	.word	0x000000ff
        /*01dc*/ 	.word	0x00000058
        /*01e0*/ 	.short	0x0100
        /*01e2*/ 	.byte	0x04
	.zero		1


	//   ....[13]....
        /*01e4*/ 	.word	0x00000850
        /*01e8*/ 	.word	0x000000ff
        /*01ec*/ 	.word	0x00000078
        /*01f0*/ 	.short	0x0100
        /*01f2*/ 	.byte	0x04
	.zero		1


	//   ....[14]....
        /*01f4*/ 	.word	0x00000860
        /*01f8*/ 	.word	0x000000ff
        /*01fc*/ 	.word	0x00000060
        /*0200*/ 	.short	0x0100
        /*0202*/ 	.byte	0x04
	.zero		1


	//   ....[15]....
        /*0204*/ 	.word	0x00000870
        /*0208*/ 	.word	0x000000ff
        /*020c*/ 	.word	0x00000080
        /*0210*/ 	.short	0x0100
        /*0212*/ 	.byte	0x04
	.zero		1


	//   ....[16]....
        /*0214*/ 	.word	0x00000880
        /*0218*/ 	.word	0x000000ff
        /*021c*/ 	.word	0x00000068
        /*0220*/ 	.short	0x0100
        /*0222*/ 	.byte	0x04
	.zero		1


	//   ....[17]....
        /*0224*/ 	.word	0x00000890
        /*0228*/ 	.word	0x000000ff
        /*022c*/ 	.word	0x00000088
        /*0230*/ 	.short	0x0100
        /*0232*/ 	.byte	0x04
	.zero		1


	//   ....[18]....
        /*0234*/ 	.word	0x00000980
        /*0238*/ 	.word	0x000000ff
        /*023c*/ 	.word	0x00000090
        /*0240*/ 	.short	0x0100
        /*0242*/ 	.byte	0x06
	.zero		1


	//   ....[19]....
        /*0244*/ 	.word	0x00000990
        /*0248*/ 	.word	0x000000ff
        /*024c*/ 	.word	0x00000098
        /*0250*/ 	.short	0x0100
        /*0252*/ 	.byte	0x06
	.zero		1


	//   ....[20]....
        /*0254*/ 	.word	0x00000ad0
        /*0258*/ 	.word	0x000000ff
        /*025c*/ 	.word	0x000000a0
        /*0260*/ 	.short	0x0100
        /*0262*/ 	.byte	0x06
	.zero		1


	//   ....[21]....
        /*0264*/ 	.word	0x00000ae0
        /*0268*/ 	.word	0x000000ff
        /*026c*/ 	.word	0x000000b0
        /*0270*/ 	.short	0x0100
        /*0272*/ 	.byte	0x06
	.zero		1


	//   ....[22]....
        /*0274*/ 	.word	0x00000af0
        /*0278*/ 	.word	0x000000ff
        /*027c*/ 	.word	0x000000a8
        /*0280*/ 	.short	0x0100
        /*0282*/ 	.byte	0x06
	.zero		1


	//   ....[23]....
        /*0284*/ 	.word	0x00000b00
        /*0288*/ 	.word	0x000000ff
        /*028c*/ 	.word	0x000000b8
        /*0290*/ 	.short	0x0100
        /*0292*/ 	.byte	0x06
	.zero		1


	//   ....[24]....
        /*0294*/ 	.word	0x00000c30
        /*0298*/ 	.word	0x000000ff
        /*029c*/ 	.word	0x000000c0
        /*02a0*/ 	.short	0x0100
        /*02a2*/ 	.byte	0x04
	.zero		1


	//   ....[25]....
        /*02a4*/ 	.word	0x00000c40
        /*02a8*/ 	.word	0x000000ff
        /*02ac*/ 	.word	0x000000e0
        /*02b0*/ 	.short	0x0100
        /*02b2*/ 	.byte	0x04
	.zero		1


	//   ....[26]....
        /*02b4*/ 	.word	0x00000c50
        /*02b8*/ 	.word	0x000000ff
        /*02bc*/ 	.word	0x000000c8
        /*02c0*/ 	.short	0x0100
        /*02c2*/ 	.byte	0x04
	.zero		1


	//   ....[27]....
        /*02c4*/ 	.word	0x00000c60
        /*02c8*/ 	.word	0x000000ff
        /*02cc*/ 	.word	0x000000e8
        /*02d0*/ 	.short	0x0100
        /*02d2*/ 	.byte	0x04
	.zero		1


	//   ....[28]....
        /*02d4*/ 	.word	0x00000c70
        /*02d8*/ 	.word	0x000000ff
        /*02dc*/ 	.word	0x000000d0
        /*02e0*/ 	.short	0x0100
        /*02e2*/ 	.byte	0x04
	.zero		1


	//   ....[29]....
        /*02e4*/ 	.word	0x00000c80
        /*02e8*/ 	.word	0x000000ff
        /*02ec*/ 	.word	0x000000f0
        /*02f0*/ 	.short	0x0100
        /*02f2*/ 	.byte	0x04
	.zero		1


	//   ....[30]....
        /*02f4*/ 	.word	0x00000c90
        /*02f8*/ 	.word	0x000000ff
        /*02fc*/ 	.word	0x000000d8
        /*0300*/ 	.short	0x0100
        /*0302*/ 	.byte	0x04
	.zero		1


	//   ....[31]....
        /*0304*/ 	.word	0x00000ca0
        /*0308*/ 	.word	0x000000ff
        /*030c*/ 	.word	0x000000f8
        /*0310*/ 	.short	0x0100
        /*0312*/ 	.byte	0x04
	.zero		1


	//   ....[32]....
        /*0314*/ 	.word	0x00000da0
        /*0318*/ 	.word	0x000000ff
        /*031c*/ 	.word	0x00000100
        /*0320*/ 	.short	0x0100
        /*0322*/ 	.byte	0x04
	.zero		1


	//   ....[33]....
        /*0324*/ 	.word	0x00000db0
        /*0328*/ 	.word	0x000000ff
        /*032c*/ 	.word	0x00000110
        /*0330*/ 	.short	0x0100
        /*0332*/ 	.byte	0x04
	.zero		1


	//   ....[34]....
        /*0334*/ 	.word	0x00000dc0
        /*0338*/ 	.word	0x000000ff
        /*033c*/ 	.word	0x00000108
        /*0340*/ 	.short	0x0100
        /*0342*/ 	.byte	0x04
	.zero		1


	//   ....[35]....
        /*0344*/ 	.word	0x00000dd0
        /*0348*/ 	.word	0x000000ff
        /*034c*/ 	.word	0x00000118
        /*0350*/ 	.short	0x0100
        /*0352*/ 	.byte	0x04
	.zero		1


	//   ....[36]....
        /*0354*/ 	.word	0x00000ed0
        /*0358*/ 	.word	0x000000ff
        /*035c*/ 	.word	0x00000120
        /*0360*/ 	.short	0x0100
        /*0362*/ 	.byte	0x06
	.zero		1


	//   ....[37]....
        /*0364*/ 	.word	0x00001b00
        /*0368*/ 	.word	0x00000000
        /*036c*/ 	.word	0x00000110
        /*0370*/ 	.short	0x010a
        /*0372*/ 	.byte	0xff
	.zero		1


	//   ....[38]....
        /*0374*/ 	.word	0x00001b20
        /*0378*/ 	.word	0x00000000
        /*037c*/ 	.word	0x00000100
        /*0380*/ 	.short	0x0101
        /*0382*/ 	.byte	0xff
	.zero		1


	//   ....[39]....
        /*0384*/ 	.word	0x00001bd0
        /*0388*/ 	.word	0x000000ff
        /*038c*/ 	.word	0x00000028
        /*0390*/ 	.short	0x010a
        /*0392*/ 	.byte	0x04
	.zero		1


	//   ....[40]....
        /*0394*/ 	.word	0x00001ca0
        /*0398*/ 	.word	0x000000ff
        /*039c*/ 	.word	0x00000028
        /*03a0*/ 	.short	0x010a
        /*03a2*/ 	.byte	0x21
	.zero		1


	//   ....[41]....
        /*03a4*/ 	.word	0x00001e50
        /*03a8*/ 	.word	0x000000ff
        /*03ac*/ 	.word	0x00000028
        /*03b0*/ 	.short	0x010a
        /*03b2*/ 	.byte	0x05
	.zero		1


	//   ....[42]....
        /*03b4*/ 	.word	0x00001f70
        /*03b8*/ 	.word	0x000000ff
        /*03bc*/ 	.word	0x00000098
        /*03c0*/ 	.short	0x0101
        /*03c2*/ 	.byte	0x0d
	.zero		1


	//   ....[43]....
        /*03c4*/ 	.word	0x00001f90
        /*03c8*/ 	.word	0x000000ff
        /*03cc*/ 	.word	0x00000028
        /*03d0*/ 	.short	0x010a
        /*03d2*/ 	.byte	0x04
	.zero		1


	//   ....[44]....
        /*03d4*/ 	.word	0x00002010
        /*03d8*/ 	.word	0x000000ff
        /*03dc*/ 	.word	0x00000028
        /*03e0*/ 	.short	0x010a
        /*03e2*/ 	.byte	0x11
	.zero		1


	//   ....[45]....
        /*03e4*/ 	.word	0x000021b0
        /*03e8*/ 	.word	0x000000ff
        /*03ec*/ 	.word	0x00000028
        /*03f0*/ 	.short	0x010a
        /*03f2*/ 	.byte	0x05
	.zero		1


	//   ....[46]....
        /*03f4*/ 	.word	0x000022f0
        /*03f8*/ 	.word	0x00000003
        /*03fc*/ 	.word	0x000000a0
        /*0400*/ 	.short	0x010a
        /*0402*/ 	.byte	0xff
	.zero		1


	//   ....[47]....
        /*0404*/ 	.word	0x00002440
        /*0408*/ 	.word	0x00000000
        /*040c*/ 	.word	0x00000000
        /*0410*/ 	.short	0x0101
        /*0412*/ 	.byte	0xff
	.zero		1


	//   ....[48]....
        /*0414*/ 	.word	0x00002a00
        /*0418*/ 	.word	0x000000ff
        /*041c*/ 	.word	0x00000000
        /*0420*/ 	.short	0x010a
        /*0422*/ 	.byte	0x04
	.zero		1


	//   ....[49]....
        /*0424*/ 	.word	0x00002a90
        /*0428*/ 	.word	0x000000ff
        /*042c*/ 	.word	0x00000000
        /*0430*/ 	.short	0x010a
        /*0432*/ 	.byte	0x05
	.zero		1


	//   ....[50]....
        /*0434*/ 	.word	0x00002b20
        /*0438*/ 	.word	0x000000ff
        /*043c*/ 	.word	0x00000000
        /*0440*/ 	.short	0x010a
        /*0442*/ 	.byte	0x05
	.zero		1


	//   ....[51]....
        /*0444*/ 	.word	0x00002bb0
        /*0448*/ 	.word	0x000000ff
        /*044c*/ 	.word	0x00000000
        /*0450*/ 	.short	0x010a
        /*0452*/ 	.byte	0x05
	.zero		1


	//   ....[52]....
        /*0454*/ 	.word	0x00002c50
        /*0458*/ 	.word	0x00000000
        /*045c*/ 	.word	0x00000000
        /*0460*/ 	.short	0x010a
        /*0462*/ 	.byte	0xff
	.zero		1


	//   ....[53]....
        /*0464*/ 	.word	0x00002d90
        /*0468*/ 	.word	0x00000000
        /*046c*/ 	.word	0x00000100
        /*0470*/ 	.short	0x010a
        /*0472*/ 	.byte	0xff
	.zero		1


	//   ....[54]....
        /*0474*/ 	.word	0x00002e00
        /*0478*/ 	.word	0x00000004
        /*047c*/ 	.word	0x00000000
        /*0480*/ 	.short	0x0101
        /*0482*/ 	.byte	0xff
	.zero		1


	//   ....[55]....
        /*0484*/ 	.word	0x00002e20
        /*0488*/ 	.word	0x000000ff
        /*048c*/ 	.word	0x000000b0
        /*0490*/ 	.short	0x010a
        /*0492*/ 	.byte	0x04
	.zero		1


	//   ....[56]....
        /*0494*/ 	.word	0x00002f40
        /*0498*/ 	.word	0x00000000
        /*049c*/ 	.word	0x000000a0
        /*04a0*/ 	.short	0x010a
        /*04a2*/ 	.byte	0xff
	.zero		1


	//   ....[57]....
        /*04a4*/ 	.word	0x00003040
        /*04a8*/ 	.word	0x00000000
        /*04ac*/ 	.word	0x00000000
        /*04b0*/ 	.short	0x0101
        /*04b2*/ 	.byte	0xff
	.zero		1


	//   ....[58]....
        /*04b4*/ 	.word	0x000030d0
        /*04b8*/ 	.word	0x000000ff
        /*04bc*/ 	.word	0x000000b0
        /*04c0*/ 	.short	0x0106
        /*04c2*/ 	.byte	0x04
	.zero		1


	//   ....[59]....
        /*04c4*/ 	.word	0x000030f0
        /*04c8*/ 	.word	0x000000ff
        /*04cc*/ 	.word	0x000000b0
        /*04d0*/ 	.short	0x010a
        /*04d2*/ 	.byte	0x04
	.zero		1


	//   ....[60]....
        /*04d4*/ 	.word	0x00003180
        /*04d8*/ 	.word	0x000000ff
        /*04dc*/ 	.word	0x000000b0
        /*04e0*/ 	.short	0x0106
        /*04e2*/ 	.byte	0x07
	.zero		1


	//   ....[61]....
        /*04e4*/ 	.word	0x000031c0
        /*04e8*/ 	.word	0x00000000
        /*04ec*/ 	.word	0x000000b0
        /*04f0*/ 	.short	0x010a
        /*04f2*/ 	.byte	0xff
	.zero		1


	//   ....[62]....
        /*04f4*/ 	.word	0x00003410
        /*04f8*/ 	.word	0x000000ff
        /*04fc*/ 	.word	0x00000008
        /*0500*/ 	.short	0x010a
        /*0502*/ 	.byte	0x05
	.zero		1


	//   ....[63]....
        /*0504*/ 	.word	0x00003430
        /*0508*/ 	.word	0x000000ff
        /*050c*/ 	.word	0x00000008
        /*0510*/ 	.short	0x010a
        /*0512*/ 	.byte	0x05
	.zero		1


	//   ....[64]....
        /*0514*/ 	.word	0x000035c0
        /*0518*/ 	.word	0x000000ff
        /*051c*/ 	.word	0x00000008
        /*0520*/ 	.short	0x010a
        /*0522*/ 	.byte	0x05
	.zero		1


	//   ....[65]....
        /*0524*/ 	.word	0x000035e0
        /*0528*/ 	.word	0x000000ff
        /*052c*/ 	.word	0x00000008
        /*0530*/ 	.short	0x010a
        /*0532*/ 	.byte	0x05
	.zero		1


	//   ....[66]....
        /*0534*/ 	.word	0x000036a0
        /*0538*/ 	.word	0x000000ff
        /*053c*/ 	.word	0x00000000
        /*0540*/ 	.short	0x0101
        /*0542*/ 	.byte	0x04
	.zero		1


	//   ....[67]....
        /*0544*/ 	.word	0x000039e0
        /*0548*/ 	.word	0x00000000
        /*054c*/ 	.word	0x000000a0
        /*0550*/ 	.short	0x010a
        /*0552*/ 	.byte	0xff
	.zero		1


	//   ....[68]....
        /*0554*/ 	.word	0x00003aa0
        /*0558*/ 	.word	0x00000000
        /*055c*/ 	.word	0x00000000
        /*0560*/ 	.short	0x0101
        /*0562*/ 	.byte	0xff
	.zero		1


	//   ....[69]....
        /*0564*/ 	.word	0x00003b60
        /*0568*/ 	.word	0x000000ff
        /*056c*/ 	.word	0x00000000
        /*0570*/ 	.short	0x010a
        /*0572*/ 	.byte	0x04
	.zero		1


	//   ....[70]....
        /*0574*/ 	.word	0x00003b70
        /*0578*/ 	.word	0x000000ff
        /*057c*/ 	.word	0x000000e0
        /*0580*/ 	.short	0x010a
        /*0582*/ 	.byte	0x1f
	.zero		1


	//   ....[71]....
        /*0584*/ 	.word	0x00003c20
        /*0588*/ 	.word	0x000000ff
        /*058c*/ 	.word	0x00000000
        /*0590*/ 	.short	0x010a
        /*0592*/ 	.byte	0x05
	.zero		1


	//   ....[72]....
        /*0594*/ 	.word	0x00003d50
        /*0598*/ 	.word	0x000000ff
        /*059c*/ 	.word	0x00000000
        /*05a0*/ 	.short	0x010a
        /*05a2*/ 	.byte	0x04
	.zero		1


	//   ....[73]....
        /*05a4*/ 	.word	0x00004050
        /*05a8*/ 	.word	0x000000ff
        /*05ac*/ 	.word	0x00000000
        /*05b0*/ 	.short	0x010a
        /*05b2*/ 	.byte	0x04
	.zero		1


	//   ....[74]....
        /*05b4*/ 	.word	0x000040e0
        /*05b8*/ 	.word	0x000000ff
        /*05bc*/ 	.word	0x00000000
        /*05c0*/ 	.short	0x010a
        /*05c2*/ 	.byte	0x05
	.zero		1


	//   ....[75]....
        /*05c4*/ 	.word	0x00004170
        /*05c8*/ 	.word	0x000000ff
        /*05cc*/ 	.word	0x00000000
        /*05d0*/ 	.short	0x010a
        /*05d2*/ 	.byte	0x05
	.zero		1


	//   ....[76]....
        /*05d4*/ 	.word	0x00004210
        /*05d8*/ 	.word	0x00000000
        /*05dc*/ 	.word	0x00000000
        /*05e0*/ 	.short	0x010a
        /*05e2*/ 	.byte	0xff
	.zero		1


	//   ....[77]....
        /*05e4*/ 	.word	0x00004250
        /*05e8*/ 	.word	0x00000000
        /*05ec*/ 	.word	0x00000000
        /*05f0*/ 	.short	0x010a
        /*05f2*/ 	.byte	0xff
	.zero		1


	//   ....[78]....
        /*05f4*/ 	.word	0x000042c0
        /*05f8*/ 	.word	0x000000ff
        /*05fc*/ 	.word	0x00000000
        /*0600*/ 	.short	0x0101
        /*0602*/ 	.byte	0x04
	.zero		1


	//   ....[79]....
        /*0604*/ 	.word	0x00004300
        /*0608*/ 	.word	0x000000ff
        /*060c*/ 	.word	0x00000120
        /*0610*/ 	.short	0x010a
        /*0612*/ 	.byte	0x1a
	.zero		1


	//   ....[80]....
        /*0614*/ 	.word	0x00004350
        /*0618*/ 	.word	0x000000ff
        /*061c*/ 	.word	0x00000000
        /*0620*/ 	.short	0x0101
        /*0622*/ 	.byte	0x04
	.zero		1


	//   ....[81]....
        /*0624*/ 	.word	0x00004830
        /*0628*/ 	.word	0x0000000c
        /*062c*/ 	.word	0x000000a0
        /*0630*/ 	.short	0x010a
        /*0632*/ 	.byte	0xff
	.zero		1


	//   ....[82]....
        /*0634*/ 	.word	0x000049a0
        /*0638*/ 	.word	0x00000000
        /*063c*/ 	.word	0x00000000
        /*0640*/ 	.short	0x0101
        /*0642*/ 	.byte	0xff
	.zero		1


	//   ....[83]....
        /*0644*/ 	.word	0x00004e30
        /*0648*/ 	.word	0x000000ff
        /*064c*/ 	.word	0x00000098
        /*0650*/ 	.short	0x010a
        /*0652*/ 	.byte	0x15
	.zero		1


	//   ....[84]....
        /*0654*/ 	.word	0x00004fb0
        /*0658*/ 	.word	0x000000ff
        /*065c*/ 	.word	0x00000070
        /*0660*/ 	.short	0x010a
        /*0662*/ 	.byte	0x15
	.zero		1


	//   ....[85]....
        /*0664*/ 	.word	0x00005120
        /*0668*/ 	.word	0x000000ff
        /*066c*/ 	.word	0x00000050
        /*0670*/ 	.short	0x010b
        /*0672*/ 	.byte	0x15
	.zero		1


	//   ....[86]....
        /*0674*/ 	.word	0x00005130
        /*0678*/ 	.word	0x000000ff
        /*067c*/ 	.word	0x00000000
        /*0680*/ 	.short	0x0101
        /*0682*/ 	.byte	0x28
	.zero		1


	//   ....[87]....
        /*0684*/ 	.word	0x00005140
        /*0688*/ 	.word	0x000000ff
        /*068c*/ 	.word	0x00000078
        /*0690*/ 	.short	0x010a
        /*0692*/ 	.byte	0x15
	.zero		1


	//   ....[88]....
        /*0694*/ 	.word	0x00005290
        /*0698*/ 	.word	0x000000ff
        /*069c*/ 	.word	0x00000058
        /*06a0*/ 	.short	0x010b
        /*06a2*/ 	.byte	0x15
	.zero		1


	//   ....[89]....
        /*06a4*/ 	.word	0x000052a0
        /*06a8*/ 	.word	0x000000ff
        /*06ac*/ 	.word	0x00000000
        /*06b0*/ 	.short	0x0101
        /*06b2*/ 	.byte	0x27
	.zero		1


	//   ....[90]....
        /*06b4*/ 	.word	0x000052b0
        /*06b8*/ 	.word	0x000000ff
        /*06bc*/ 	.word	0x00000080
        /*06c0*/ 	.short	0x010a
        /*06c2*/ 	.byte	0x15
	.zero		1


	//   ....[91]....
        /*06c4*/ 	.word	0x000053f0
        /*06c8*/ 	.word	0x000000ff
        /*06cc*/ 	.word	0x00000060
        /*06d0*/ 	.short	0x010b
        /*06d2*/ 	.byte	0x15
	.zero		1


	//   ....[92]....
        /*06d4*/ 	.word	0x00005400
        /*06d8*/ 	.word	0x000000ff
        /*06dc*/ 	.word	0x00000000
        /*06e0*/ 	.short	0x0101
        /*06e2*/ 	.byte	0x26
	.zero		1


	//   ....[93]....
        /*06e4*/ 	.word	0x00005410
        /*06e8*/ 	.word	0x000000ff
        /*06ec*/ 	.word	0x00000088
        /*06f0*/ 	.short	0x010a
        /*06f2*/ 	.byte	0x15
	.zero		1


	//   ....[94]....
        /*06f4*/ 	.word	0x00005610
        /*06f8*/ 	.word	0x000000ff
        /*06fc*/ 	.word	0x00000068
        /*0700*/ 	.short	0x010b
        /*0702*/ 	.byte	0x15
	.zero		1


	//   ....[95]....
        /*0704*/ 	.word	0x00005620
        /*0708*/ 	.word	0x000000ff
        /*070c*/ 	.word	0x00000000
        /*0710*/ 	.short	0x0101
        /*0712*/ 	.byte	0x25
	.zero		1


	//   ....[96]....
        /*0714*/ 	.word	0x00005650
        /*0718*/ 	.word	0x000000ff
        /*071c*/ 	.word	0x00000070
        /*0720*/ 	.short	0x010a
        /*0722*/ 	.byte	0x15
	.zero		1


	//   ....[97]....
        /*0724*/ 	.word	0x00005670
        /*0728*/ 	.word	0x000000ff
        /*072c*/ 	.word	0x00000078
        /*0730*/ 	.short	0x010a
        /*0732*/ 	.byte	0x15
	.zero		1


	//   ....[98]....
        /*0734*/ 	.word	0x00005690
        /*0738*/ 	.word	0x000000ff
        /*073c*/ 	.word	0x00000080
        /*0740*/ 	.short	0x010a
        /*0742*/ 	.byte	0x15
	.zero		1


	//   ....[99]....
        /*0744*/ 	.word	0x000056d0
        /*0748*/ 	.word	0x00000000
        /*074c*/ 	.word	0x00000088
        /*0750*/ 	.short	0x010a
        /*0752*/ 	.byte	0xff
	.zero		1


	//   ....[100]....
        /*0754*/ 	.word	0x000059e0
        /*0758*/ 	.word	0x00000003
        /*075c*/ 	.word	0x000000a0
        /*0760*/ 	.short	0x010a
        /*0762*/ 	.byte	0xff
	.zero		1


	//   ....[101]....
        /*0764*/ 	.word	0x00005b60
        /*0768*/ 	.word	0x00000000
        /*076c*/ 	.word	0x00000000
        /*0770*/ 	.short	0x0101
        /*0772*/ 	.byte	0xff
	.zero		1


	//   ....[102]....
        /*0774*/ 	.word	0x000066a0
        /*0778*/ 	.word	0x000000ff
        /*077c*/ 	.word	0x00000050
        /*0780*/ 	.short	0x010a
        /*0782*/ 	.byte	0x2c
	.zero		1


	//   ....[103]....
        /*0784*/ 	.word	0x000066e0
        /*0788*/ 	.word	0x00000062
        /*078c*/ 	.word	0x000000c0
        /*0790*/ 	.short	0x010a
        /*0792*/ 	.byte	0xff
	.zero		1


	//   ....[104]....
        /*0794*/ 	.word	0x000067d0
        /*0798*/ 	.word	0x000000ff
        /*079c*/ 	.word	0x00000050
        /*07a0*/ 	.short	0x010a
        /*07a2*/ 	.byte	0x2c
	.zero		1


	//   ....[105]....
        /*07a4*/ 	.word	0x000068c0
        /*07a8*/ 	.word	0x00000062
        /*07ac*/ 	.word	0x000000c0
        /*07b0*/ 	.short	0x010a
        /*07b2*/ 	.byte	0xff
	.zero		1


	//   ....[106]....
        /*07b4*/ 	.word	0x00007390
        /*07b8*/ 	.word	0x00000000
        /*07bc*/ 	.word	0x00000000
        /*07c0*/ 	.short	0x0101
        /*07c2*/ 	.byte	0xff
	.zero		1


	//   ....[107]....
        /*07c4*/ 	.word	0x000073a0
        /*07c8*/ 	.word	0x00000003
        /*07cc*/ 	.word	0x00000050
        /*07d0*/ 	.short	0x010a
        /*07d2*/ 	.byte	0xff
	.zero		1


	//   ....[108]....
        /*07d4*/ 	.word	0x00007480
        /*07d8*/ 	.word	0x00000003
        /*07dc*/ 	.word	0x00000050
        /*07e0*/ 	.short	0x010a
        /*07e2*/ 	.byte	0xff
	.zero		1


	//   ....[109]....
        /*07e4*/ 	.word	0x00007ff0
        /*07e8*/ 	.word	0x00000068
        /*07ec*/ 	.word	0x00000000
        /*07f0*/ 	.short	0x0101
        /*07f2*/ 	.byte	0xff
	.zero		1


	//   ....[110]....
        /*07f4*/ 	.word	0x00008010
        /*07f8*/ 	.word	0x0000003e
        /*07fc*/ 	.word	0x00000050
        /*0800*/ 	.short	0x010a
        /*0802*/ 	.byte	0xff
	.zero		1


	//   ....[111]....
        /*0804*/ 	.word	0x000080e0
        /*0808*/ 	.word	0x0000003e
        /*080c*/ 	.word	0x00000050
        /*0810*/ 	.short	0x010a
        /*0812*/ 	.byte	0xff
	.zero		1


	//   ....[112]....
        /*0814*/ 	.word	0x00008c40
        /*0818*/ 	.word	0x0000003e
        /*081c*/ 	.word	0x00000000
        /*0820*/ 	.short	0x0101
        /*0822*/ 	.byte	0xff
	.zero		1


	//   ....[113]....
        /*0824*/ 	.word	0x00008c60
        /*0828*/ 	.word	0x0000003d
        /*082c*/ 	.word	0x00000050
        /*0830*/ 	.short	0x010a
        /*0832*/ 	.byte	0xff
	.zero		1


	//   ....[114]....
        /*0834*/ 	.word	0x00008d30
        /*0838*/ 	.word	0x0000003d
        /*083c*/ 	.word	0x00000050
        /*0840*/ 	.short	0x010a
        /*0842*/ 	.byte	0xff
	.zero		1


	//   ....[115]....
        /*0844*/ 	.word	0x00009120
        /*0848*/ 	.word	0x00000062
        /*084c*/ 	.word	0x00000000
        /*0850*/ 	.short	0x0101
        /*0852*/ 	.byte	0xff
	.zero		1


	//   ....[116]....
        /*0854*/ 	.word	0x000098e0
        /*0858*/ 	.word	0x00000002
        /*085c*/ 	.word	0x00000000
        /*0860*/ 	.short	0x0101
        /*0862*/ 	.byte	0xff
	.zero		1


	//   ....[117]....
        /*0864*/ 	.word	0x00009b90
        /*0868*/ 	.word	0x000000ff
        /*086c*/ 	.word	0x00000000
        /*0870*/ 	.short	0x0101
        /*0872*/ 	.byte	0x04
	.zero		1


	//   ....[118]....
        /*0874*/ 	.word	0x00009bb0
        /*0878*/ 	.word	0x00000000
        /*087c*/ 	.word	0x00000110
        /*0880*/ 	.short	0x010a
        /*0882*/ 	.byte	0xff
	.zero		1


	//   ....[119]....
        /*0884*/ 	.word	0x00009c10
        /*0888*/ 	.word	0x00000000
        /*088c*/ 	.word	0x00000028
        /*0890*/ 	.short	0x010a
        /*0892*/ 	.byte	0xff
	.zero		1


	//   ....[120]....
        /*0894*/ 	.word	0x00009c70
        /*0898*/ 	.word	0x00000000
        /*089c*/ 	.word	0x00000028
        /*08a0*/ 	.short	0x010a
        /*08a2*/ 	.byte	0xff
	.zero		1


	//   ....[121]....
        /*08a4*/ 	.word	0x00009cc0
        /*08a8*/ 	.word	0x00000003
        /*08ac*/ 	.word	0x000000a0
        /*08b0*/ 	.short	0x010a
        /*08b2*/ 	.byte	0xff
	.zero		1


	//   ....[122]....
        /*08b4*/ 	.word	0x00009d20
        /*08b8*/ 	.word	0x00000000
        /*08bc*/ 	.word	0x00000000
        /*08c0*/ 	.short	0x010a
        /*08c2*/ 	.byte	0xff
	.zero		1


	//   ....[123]....
        /*08c4*/ 	.word	0x00009d80
        /*08c8*/ 	.word	0x00000000
        /*08cc*/ 	.word	0x00000000
        /*08d0*/ 	.short	0x010a
        /*08d2*/ 	.byte	0xff
	.zero		1


	//   ....[124]....
        /*08d4*/ 	.word	0x00009de0
        /*08d8*/ 	.word	0x00000000
        /*08dc*/ 	.word	0x00000000
        /*08e0*/ 	.short	0x010a
        /*08e2*/ 	.byte	0xff
	.zero		1


	//   ....[125]....
        /*08e4*/ 	.word	0x00009e40
        /*08e8*/ 	.word	0x00000000
        /*08ec*/ 	.word	0x00000000
        /*08f0*/ 	.short	0x010a
        /*08f2*/ 	.byte	0xff
	.zero		1


	//   ....[126]....
        /*08f4*/ 	.word	0x00009e90
        /*08f8*/ 	.word	0x00000000
        /*08fc*/ 	.word	0x00000100
        /*0900*/ 	.short	0x010a
        /*0902*/ 	.byte	0xff
	.zero		1


	//   ....[127]....
        /*0904*/ 	.word	0x00009ef0
        /*0908*/ 	.word	0x00000000
        /*090c*/ 	.word	0x000000b0
        /*0910*/ 	.short	0x010a
        /*0912*/ 	.byte	0xff
	.zero		1


	//   ....[128]....
        /*0914*/ 	.word	0x00009f40
        /*0918*/ 	.word	0x00000000
        /*091c*/ 	.word	0x000000a0
        /*0920*/ 	.short	0x010a
        /*0922*/ 	.byte	0xff
	.zero		1


	//   ....[129]....
        /*0924*/ 	.word	0x00009fa0
        /*0928*/ 	.word	0x00000000
        /*092c*/ 	.word	0x000000b0
        /*0930*/ 	.short	0x010a
        /*0932*/ 	.byte	0xff
	.zero		1


	//   ....[130]....
        /*0934*/ 	.word	0x0000a000
        /*0938*/ 	.word	0x00000005
        /*093c*/ 	.word	0x00000008
        /*0940*/ 	.short	0x010a
        /*0942*/ 	.byte	0xff
	.zero		1


	//   ....[131]....
        /*0944*/ 	.word	0x0000a0f0
        /*0948*/ 	.word	0x00000003
        /*094c*/ 	.word	0x00000008
        /*0950*/ 	.short	0x010a
        /*0952*/ 	.byte	0xff
	.zero		1


	//   ....[132]....
        /*0954*/ 	.word	0x0000a140
        /*0958*/ 	.word	0x00000000
        /*095c*/ 	.word	0x000000a0
        /*0960*/ 	.short	0x010a
        /*0962*/ 	.byte	0xff
	.zero		1


	//   ....[133]....
        /*0964*/ 	.word	0x0000a1a0
        /*0968*/ 	.word	0x00000000
        /*096c*/ 	.word	0x000000e0
        /*0970*/ 	.short	0x010a
        /*0972*/ 	.byte	0xff
	.zero		1


	//   ....[134]....
        /*0974*/ 	.word	0x0000a200
        /*0978*/ 	.word	0x00000000
        /*097c*/ 	.word	0x00000000
        /*0980*/ 	.short	0x010a
        /*0982*/ 	.byte	0xff
	.zero		1


	//   ....[135]....
        /*0984*/ 	.word	0x0000a260
        /*0988*/ 	.word	0x00000000
        /*098c*/ 	.word	0x00000000
        /*0990*/ 	.short	0x010a
        /*0992*/ 	.byte	0xff
	.zero		1


	//   ....[136]....
        /*0994*/ 	.word	0x0000a2c0
        /*0998*/ 	.word	0x00000000
        /*099c*/ 	.word	0x00000000
        /*09a0*/ 	.short	0x010a
        /*09a2*/ 	.byte	0xff
	.zero		1


	//   ....[137]....
        /*09a4*/ 	.word	0x0000a320
        /*09a8*/ 	.word	0x00000000
        /*09ac*/ 	.word	0x00000000
        /*09b0*/ 	.short	0x010a
        /*09b2*/ 	.byte	0xff
	.zero		1


	//   ....[138]....
        /*09b4*/ 	.word	0x0000a380
        /*09b8*/ 	.word	0x00000000
        /*09bc*/ 	.word	0x00000120
        /*09c0*/ 	.short	0x010a
        /*09c2*/ 	.byte	0xff
	.zero		1


	//   ....[139]....
        /*09c4*/ 	.word	0x0000a3d0
        /*09c8*/ 	.word	0x0000000c
        /*09cc*/ 	.word	0x000000a0
        /*09d0*/ 	.short	0x010a
        /*09d2*/ 	.byte	0xff
	.zero		1


	//   ....[140]....
        /*09d4*/ 	.word	0x0000a430
        /*09d8*/ 	.word	0x00000000
        /*09dc*/ 	.word	0x00000098
        /*09e0*/ 	.short	0x010a
        /*09e2*/ 	.byte	0xff
	.zero		1


	//   ....[141]....
        /*09e4*/ 	.word	0x0000a490
        /*09e8*/ 	.word	0x00000000
        /*09ec*/ 	.word	0x00000070
        /*09f0*/ 	.short	0x010a
        /*09f2*/ 	.byte	0xff
	.zero		1


	//   ....[142]....
        /*09f4*/ 	.word	0x0000a4f0
        /*09f8*/ 	.word	0x00000000
        /*09fc*/ 	.word	0x00000078
        /*0a00*/ 	.short	0x010a
        /*0a02*/ 	.byte	0xff
	.zero		1


	//   ....[143]....
        /*0a04*/ 	.word	0x0000a550
        /*0a08*/ 	.word	0x00000000
        /*0a0c*/ 	.word	0x00000080
        /*0a10*/ 	.short	0x010a
        /*0a12*/ 	.byte	0xff
	.zero		1


	//   ....[144]....
        /*0a14*/ 	.word	0x0000a5b0
        /*0a18*/ 	.word	0x00000000
        /*0a1c*/ 	.word	0x00000088
        /*0a20*/ 	.short	0x010a
        /*0a22*/ 	.byte	0xff
	.zero		1


	//   ....[145]....
        /*0a24*/ 	.word	0x0000a610
        /*0a28*/ 	.word	0x00000000
        /*0a2c*/ 	.word	0x00000070
        /*0a30*/ 	.short	0x010a
        /*0a32*/ 	.byte	0xff
	.zero		1


	//   ....[146]....
        /*0a34*/ 	.word	0x0000a670
        /*0a38*/ 	.word	0x00000000
        /*0a3c*/ 	.word	0x00000078
        /*0a40*/ 	.short	0x010a
        /*0a42*/ 	.byte	0xff
	.zero		1


	//   ....[147]....
        /*0a44*/ 	.word	0x0000a6d0
        /*0a48*/ 	.word	0x00000000
        /*0a4c*/ 	.word	0x00000080
        /*0a50*/ 	.short	0x010a
        /*0a52*/ 	.byte	0xff
	.zero		1


	//   ....[148]....
        /*0a54*/ 	.word	0x0000a720
        /*0a58*/ 	.word	0x00000003
        /*0a5c*/ 	.word	0x000000a0
        /*0a60*/ 	.short	0x010a
        /*0a62*/ 	.byte	0xff
	.zero		1


	//   ....[149]....
        /*0a64*/ 	.word	0x0000a780
        /*0a68*/ 	.word	0x00000000
        /*0a6c*/ 	.word	0x00000050
        /*0a70*/ 	.short	0x010a
        /*0a72*/ 	.byte	0xff
	.zero		1


	//   ....[150]....
        /*0a74*/ 	.word	0x0000a7d0
        /*0a78*/ 	.word	0x00000062
        /*0a7c*/ 	.word	0x000000c0
        /*0a80*/ 	.short	0x010a
        /*0a82*/ 	.byte	0xff
	.zero		1


	//   ....[151]....
        /*0a84*/ 	.word	0x0000a820
        /*0a88*/ 	.word	0x00000003
        /*0a8c*/ 	.word	0x00000050
        /*0a90*/ 	.short	0x010a
        /*0a92*/ 	.byte	0xff
	.zero		1


	//   ....[152]....
        /*0a94*/ 	.word	0x0000a870
        /*0a98*/ 	.word	0x0000003e
        /*0a9c*/ 	.word	0x00000050
        /*0aa0*/ 	.short	0x010a
        /*0aa2*/ 	.byte	0xff
	.zero		1


	//   ....[153]....
        /*0aa4*/ 	.word	0x0000a8c0
        /*0aa8*/ 	.word	0x0000003d
        /*0aac*/ 	.word	0x00000050
        /*0ab0*/ 	.short	0x010a
        /*0ab2*/ 	.byte	0xff
	.zero		1


	//----- nvinfo : EIATTR_NUM_MBARRIERS
	.align		4
.L_47:
        /*0ab4*/ 	.byte	0x03, 0x38
        /*0ab6*/ 	.short	0x0025


	//----- nvinfo : EIATTR_EXIT_INSTR_OFFSETS
	.align		4
        /*0ab8*/ 	.byte	0x04, 0x1c
        /*0aba*/ 	.short	(.L_49 - .L_48)


	//   ....[0]....
.L_48:
        /*0abc*/ 	.word	0x00002c80


	//   ....[1]....
        /*0ac0*/ 	.word	0x00003190


	//   ....[2]....
        /*0ac4*/ 	.word	0x000031f0


	//   ....[3]....
        /*0ac8*/ 	.word	0x00004580


	//   ....[4]....
        /*0acc*/ 	.word	0x00005700


	//   ....[5]....
        /*0ad0*/ 	.word	0x00005740


	//   ....[6]....
        /*0ad4*/ 	.word	0x00009a70


	//   ....[7]....
        /*0ad8*/ 	.word	0x00009af0


	//   ....[8]....
        /*0adc*/ 	.word	0x00009b20


	//   ....[9]....
        /*0ae0*/ 	.word	0x00009ba0


	//----- nvinfo : EIATTR_MAX_THREADS
	.align		4
.L_49:
        /*0ae4*/ 	.byte	0x04, 0x05
        /*0ae6*/ 	.short	(.L_51 - .L_50)
.L_50:
        /*0ae8*/ 	.word	0x00000100
        /*0aec*/ 	.word	0x00000001
        /*0af0*/ 	.word	0x00000001


	//----- nvinfo : EIATTR_CRS_STACK_SIZE
	.align		4
.L_51:
        /*0af4*/ 	.byte	0x04, 0x1e
        /*0af6*/ 	.short	(.L_53 - .L_52)
.L_52:
        /*0af8*/ 	.word	0x00000000


	//----- nvinfo : EIATTR_CBANK_PARAM_SIZE
	.align		4
.L_53:
        /*0afc*/ 	.byte	0x03, 0x19
        /*0afe*/ 	.short	0x0800


	//----- nvinfo : EIATTR_PARAM_CBANK
	.align		4
        /*0b00*/ 	.byte	0x04, 0x0a
        /*0b02*/ 	.short	(.L_55 - .L_54)
	.align		4
.L_54:
        /*0b04*/ 	.word	index@(.nv.constant0._ZN7cutlass13device_kernelINS_4gemm6kernel13GemmUniversalIN4cute5tupleIJiiiiEEENS1_10collective13CollectiveMmaINS1_35MainloopSm100TmaUmmaWarpSpecializedILi5ELi2ELi4ENS5_IJNS4_1CILi2EEESB_NSA_ILi1EEEEEEEENS5_IJNSA_ILi256EEENSA_ILi128EEENSA_ILi64EEEEEENS_10bfloat16_tENS5_IJlSC_lEEESJ_SK_NS4_8TiledMMAINS4_8MMA_AtomIJNS4_26SM100_MMA_F16BF16_2x1SM_SSISJ_SJ_fLi256ELi128ELNS4_4UMMA5MajorE0ELSP_0ELNSO_7ScaleInE0ELSQ_0EEEEEENS4_6LayoutINS5_IJSC_SC_SC_EEENS5_IJNSA_ILi0EEESV_SV_EEEEENS5_IJNS4_10UnderscoreESY_SY_EEEEENS4_28SM100_TMA_2SM_LOAD_MULTICASTENS4_14ComposedLayoutINS4_7SwizzleILi3ELi4ELi3EEENS4_18smem_ptr_flag_bitsILi16EEENST_INS5_IJNSA_ILi8EEESH_EEENS5_IJSH_SC_EEEEEEEvNS4_8identityENS4_18SM100_TMA_2SM_LOADES1B_vS1C_EENS_8epilogue10collective18CollectiveEpilogueINS1F_23Sm100TmaWarpSpecializedILi4ELi2ELi32ELb1ELb0EEEJNS5_IJSG_SG_SH_EEENS5_IJNST_ISG_SC_EENST_INSA_ILi32EEESC_EEEEESJ_SK_SJ_SK_NS1F_6fusion15FusionCallbacksIS1J_NS1P_17LinearCombinationISJ_fSJ_fLNS_15FloatRoundStyleE2EEES1K_S1O_JEEENS4_5SM1004TMEM4LOAD26SM100_TMEM_LOAD_32dp32b32xENS4_13SM90_TMA_LOADENS12_INS13_ILi2ELi4ELi3EEES16_NST_INS5_IJS17_S1M_EEENS5_IJS1M_SC_EEEEEEENS4_39AutoVectorizingCopyWithAssumedAlignmentILi128EEENS4_14SM90_TMA_STOREES24_S26_S26_EEEvvEEEEvNT_6ParamsE)
        /*0b08*/ 	.short	0x0380
        /*0b0a*/ 	.short	0x0800


	//----- nvinfo : EIATTR_SW_WAR
	.align		4
.L_55:
        /*0b0c*/ 	.byte	0x04, 0x36
        /*0b0e*/ 	.short	(.L_57 - .L_56)
.L_56:
        /*0b10*/ 	.word	0x00000008
.L_57:


//--------------------- .nv.callgraph             --------------------------
	.section	.nv.callgraph,"",@"SHT_CUDA_CALLGRAPH"
	.align	4
	.sectionentsize	8
	.align		4
        /*0000*/ 	.word	0x00000000
	.align		4
        /*0004*/ 	.word	0xffffffff
	.align		4
        /*0008*/ 	.word	index@(_ZN7cutlass13device_kernelINS_4gemm6kernel13GemmUniversalIN4cute5tupleIJiiiiEEENS1_10collective13CollectiveMmaINS1_35MainloopSm100TmaUmmaWarpSpecializedILi5ELi2ELi4ENS5_IJNS4_1CILi2EEESB_NSA_ILi1EEEEEEEENS5_IJNSA_ILi256EEENSA_ILi128EEENSA_ILi64EEEEEENS_10bfloat16_tENS5_IJlSC_lEEESJ_SK_NS4_8TiledMMAINS4_8MMA_AtomIJNS4_26SM100_MMA_F16BF16_2x1SM_SSISJ_SJ_fLi256ELi128ELNS4_4UMMA5MajorE0ELSP_0ELNSO_7ScaleInE0ELSQ_0EEEEEENS4_6LayoutINS5_IJSC_SC_SC_EEENS5_IJNSA_ILi0EEESV_SV_EEEEENS5_IJNS4_10UnderscoreESY_SY_EEEEENS4_28SM100_TMA_2SM_LOAD_MULTICASTENS4_14ComposedLayoutINS4_7SwizzleILi3ELi4ELi3EEENS4_18smem_ptr_flag_bitsILi16EEENST_INS5_IJNSA_ILi8EEESH_EEENS5_IJSH_SC_EEEEEEEvNS4_8identityENS4_18SM100_TMA_2SM_LOADES1B_vS1C_EENS_8epilogue10collective18CollectiveEpilogueINS1F_23Sm100TmaWarpSpecializedILi4ELi2ELi32ELb1ELb0EEEJNS5_IJSG_SG_SH_EEENS5_IJNST_ISG_SC_EENST_INSA_ILi32EEESC_EEEEESJ_SK_SJ_SK_NS1F_6fusion15FusionCallbacksIS1J_NS1P_17LinearCombinationISJ_fSJ_fLNS_15FloatRoundStyleE2EEES1K_S1O_JEEENS4_5SM1004TMEM4LOAD26SM100_TMEM_LOAD_32dp32b32xENS4_13SM90_TMA_LOADENS12_INS13_ILi2ELi4ELi3EEES16_NST_INS5_IJS17_S1M_EEENS5_IJS1M_SC_EEEEEEENS4_39AutoVectorizingCopyWithAssumedAlignmentILi128EEENS4_14SM90_TMA_STOREES24_S26_S26_EEEvvEEEEvNT_6ParamsE)
	.align		4
        /*000c*/ 	.word	index@(__assertfail)
	.align		4
        /*0010*/ 	.word	0x00000000
	.align		4
        /*0014*/ 	.word	0xfffffffe
	.align		4
        /*0018*/ 	.word	0x00000000
	.align		4
        /*001c*/ 	.word	0xfffffffd
	.align		4
        /*0020*/ 	.word	0x00000000
	.align		4
        /*0024*/ 	.word	0xfffffffc


//--------------------- .nv.constant4             --------------------------
	.section	.nv.constant4,"a",@progbits
	.align	8
	.align		8
.nv.constant4:
        /*0000*/ 	.dword	__assertfail
	.align		8
        /*0008*/ 	.dword	__unnamed_1
	.align		8
        /*0010*/ 	.dword	__unnamed_2
	.align		8
        /*0018*/ 	.dword	_ZN39_INTERNAL_6c327d5f_4_k_cu_dff8e79f_83924cuda3std3__45__cpo5beginE
	.align		8
        /*0020*/ 	.dword	_ZN39_INTERNAL_6c327d5f_4_k_cu_dff8e79f_83924cuda3std3__45__cpo3endE
	.align		8
        /*0028*/ 	.dword	_ZN39_INTERNAL_6c327d5f_4_k_cu_dff8e79f_83924cuda3std3__45__cpo6cbeginE
	.align		8
        /*0030*/ 	.dword	_ZN39_INTERNAL_6c327d5f_4_k_cu_dff8e79f_83924cuda3std3__45__cpo4cendE
	.align		8
        /*0038*/ 	.dword	_ZN39_INTERNAL_6c327d5f_4_k_cu_dff8e79f_83924cuda3std3__441_GLOBAL__N__6c327d5f_4_k_cu_dff8e79f_83926ignoreE
	.align		8
        /*0040*/ 	.dword	_ZN39_INTERNAL_6c327d5f_4_k_cu_dff8e79f_83924cuda3std3__419piecewise_constructE
	.align		8
        /*0048*/ 	.dword	_ZN39_INTERNAL_6c327d5f_4_k_cu_dff8e79f_83924cuda3std3__48in_placeE
	.align		8
        /*0050*/ 	.dword	_ZN39_INTERNAL_6c327d5f_4_k_cu_dff8e79f_83924cuda3std6ranges3__45__cpo4swapE
	.align		8
        /*0058*/ 	.dword	_ZN39_INTERNAL_6c327d5f_4_k_cu_dff8e79f_83924cuda3std6ranges3__45__cpo9iter_moveE
	.align		8
        /*0060*/ 	.dword	_ZN39_INTERNAL_6c327d5f_4_k_cu_dff8e79f_83924cute7productE
	.align		8
        /*0068*/ 	.dword	_ZN39_INTERNAL_6c327d5f_4_k_cu_dff8e79f_83924cute1_E
	.align		8
        /*0070*/ 	.dword	$str$25
	.align		8
        /*0078*/ 	.dword	$str$26
	.align		8
        /*0080*/ 	.dword	$str$27
	.align		8
        /*0088*/ 	.dword	$str$28


//--------------------- .text._ZN7cutlass13device_kernelINS_4gemm6kernel13GemmUniversalIN4cute5tupleIJiiiiEEENS1_10collective13CollectiveMmaINS1_35MainloopSm100TmaUmmaWarpSpecializedILi5ELi2ELi4ENS5_IJNS4_1CILi2EEESB_NSA_ILi1EEEEEEEENS5_IJNSA_ILi256EEENSA_ILi128EEENSA_ILi64EEEEEENS_10bfloat16_tENS5_IJlSC_lEEESJ_SK_NS4_8TiledMMAINS4_8MMA_AtomIJNS4_26SM100_MMA_F16BF16_2x1SM_SSISJ_SJ_fLi256ELi128ELNS4_4UMMA5MajorE0ELSP_0ELNSO_7ScaleInE0ELSQ_0EEEEEENS4_6LayoutINS5_IJSC_SC_SC_EEENS5_IJNSA_ILi0EEESV_SV_EEEEENS5_IJNS4_10UnderscoreESY_SY_EEEEENS4_28SM100_TMA_2SM_LOAD_MULTICASTENS4_14ComposedLayoutINS4_7SwizzleILi3ELi4ELi3EEENS4_18smem_ptr_flag_bitsILi16EEENST_INS5_IJNSA_ILi8EEESH_EEENS5_IJSH_SC_EEEEEEEvNS4_8identityENS4_18SM100_TMA_2SM_LOADES1B_vS1C_EENS_8epilogue10collective18CollectiveEpilogueINS1F_23Sm100TmaWarpSpecializedILi4ELi2ELi32ELb1ELb0EEEJNS5_IJSG_SG_SH_EEENS5_IJNST_ISG_SC_EENST_INSA_ILi32EEESC_EEEEESJ_SK_SJ_SK_NS1F_6fusion15FusionCallbacksIS1J_NS1P_17LinearCombinationISJ_fSJ_fLNS_15FloatRoundStyleE2EEES1K_S1O_JEEENS4_5SM1004TMEM4LOAD26SM100_TMEM_LOAD_32dp32b32xENS4_13SM90_TMA_LOADENS12_INS13_ILi2ELi4ELi3EEES16_NST_INS5_IJS17_S1M_EEENS5_IJS1M_SC_EEEEEEENS4_39AutoVectorizingCopyWithAssumedAlignmentILi128EEENS4_14SM90_TMA_STOREES24_S26_S26_EEEvvEEEEvNT_6ParamsE --------------------------
	.section	.text._ZN7cutlass13device_kernelINS_4gemm6kernel13GemmUniversalIN4cute5tupleIJiiiiEEENS1_10collective13CollectiveMmaINS1_35MainloopSm100TmaUmmaWarpSpecializedILi5ELi2ELi4ENS5_IJNS4_1CILi2EEESB_NSA_ILi1EEEEEEEENS5_IJNSA_ILi256EEENSA_ILi128EEENSA_ILi64EEEEEENS_10bfloat16_tENS5_IJlSC_lEEESJ_SK_NS4_8TiledMMAINS4_8MMA_AtomIJNS4_26SM100_MMA_F16BF16_2x1SM_SSISJ_SJ_fLi256ELi128ELNS4_4UMMA5MajorE0ELSP_0ELNSO_7ScaleInE0ELSQ_0EEEEEENS4_6LayoutINS5_IJSC_SC_SC_EEENS5_IJNSA_ILi0EEESV_SV_EEEEENS5_IJNS4_10UnderscoreESY_SY_EEEEENS4_28SM100_TMA_2SM_LOAD_MULTICASTENS4_14ComposedLayoutINS4_7SwizzleILi3ELi4ELi3EEENS4_18smem_ptr_flag_bitsILi16EEENST_INS5_IJNSA_ILi8EEESH_EEENS5_IJSH_SC_EEEEEEEvNS4_8identityENS4_18SM100_TMA_2SM_LOADES1B_vS1C_EENS_8epilogue10collective18CollectiveEpilogueINS1F_23Sm100TmaWarpSpecializedILi4ELi2ELi32ELb1ELb0EEEJNS5_IJSG_SG_SH_EEENS5_IJNST_ISG_SC_EENST_INSA_ILi32EEESC_EEEEESJ_SK_SJ_SK_NS1F_6fusion15FusionCallbacksIS1J_NS1P_17LinearCombinationISJ_fSJ_fLNS_15FloatRoundStyleE2EEES1K_S1O_JEEENS4_5SM1004TMEM4LOAD26SM100_TMEM_LOAD_32dp32b32xENS4_13SM90_TMA_LOADENS12_INS13_ILi2ELi4ELi3EEES16_NST_INS5_IJS17_S1M_EEENS5_IJS1M_SC_EEEEEEENS4_39AutoVectorizingCopyWithAssumedAlignmentILi128EEENS4_14SM90_TMA_STOREES24_S26_S26_EEEvvEEEEvNT_6ParamsE,"ax",@progbits
	.align	128
.text._ZN7cutlass13device_kernelINS_4gemm6kernel13GemmUniversalIN4cute5tupleIJiiiiEEENS1_10collective13CollectiveMmaINS1_35MainloopSm100TmaUmmaWarpSpecializedILi5ELi2ELi4ENS5_IJNS4_1CILi2EEESB_NSA_ILi1EEEEEEEENS5_IJNSA_ILi256EEENSA_ILi128EEENSA_ILi64EEEEEENS_10bfloat16_tENS5_IJlSC_lEEESJ_SK_NS4_8TiledMMAINS4_8MMA_AtomIJNS4_26SM100_MMA_F16BF16_2x1SM_SSISJ_SJ_fLi256ELi128ELNS4_4UMMA5MajorE0ELSP_0ELNSO_7ScaleInE0ELSQ_0EEEEEENS4_6LayoutINS5_IJSC_SC_SC_EEENS5_IJNSA_ILi0EEESV_SV_EEEEENS5_IJNS4_10UnderscoreESY_SY_EEEEENS4_28SM100_TMA_2SM_LOAD_MULTICASTENS4_14ComposedLayoutINS4_7SwizzleILi3ELi4ELi3EEENS4_18smem_ptr_flag_bitsILi16EEENST_INS5_IJNSA_ILi8EEESH_EEENS5_IJSH_SC_EEEEEEEvNS4_8identityENS4_18SM100_TMA_2SM_LOADES1B_vS1C_EENS_8epilogue10collective18CollectiveEpilogueINS1F_23Sm100TmaWarpSpecializedILi4ELi2ELi32ELb1ELb0EEEJNS5_IJSG_SG_SH_EEENS5_IJNST_ISG_SC_EENST_INSA_ILi32EEESC_EEEEESJ_SK_SJ_SK_NS1F_6fusion15FusionCallbacksIS1J_NS1P_17LinearCombinationISJ_fSJ_fLNS_15FloatRoundStyleE2EEES1K_S1O_JEEENS4_5SM1004TMEM4LOAD26SM100_TMEM_LOAD_32dp32b32xENS4_13SM90_TMA_LOADENS12_INS13_ILi2ELi4ELi3EEES16_NST_INS5_IJS17_S1M_EEENS5_IJS1M_SC_EEEEEEENS4_39AutoVectorizingCopyWithAssumedAlignmentILi128EEENS4_14SM90_TMA_STOREES24_S26_S26_EEEvvEEEEvNT_6ParamsE:
        .type           _ZN7cutlass13device_kernelINS_4gemm6kernel13GemmUniversalIN4cute5tupleIJiiiiEEENS1_10collective13CollectiveMmaINS1_35MainloopSm100TmaUmmaWarpSpecializedILi5ELi2ELi4ENS5_IJNS4_1CILi2EEESB_NSA_ILi1EEEEEEEENS5_IJNSA_ILi256EEENSA_ILi128EEENSA_ILi64EEEEEENS_10bfloat16_tENS5_IJlSC_lEEESJ_SK_NS4_8TiledMMAINS4_8MMA_AtomIJNS4_26SM100_MMA_F16BF16_2x1SM_SSISJ_SJ_fLi256ELi128ELNS4_4UMMA5MajorE0ELSP_0ELNSO_7ScaleInE0ELSQ_0EEEEEENS4_6LayoutINS5_IJSC_SC_SC_EEENS5_IJNSA_ILi0EEESV_SV_EEEEENS5_IJNS4_10UnderscoreESY_SY_EEEEENS4_28SM100_TMA_2SM_LOAD_MULTICASTENS4_14ComposedLayoutINS4_7SwizzleILi3ELi4ELi3EEENS4_18smem_ptr_flag_bitsILi16EEENST_INS5_IJNSA_ILi8EEESH_EEENS5_IJSH_SC_EEEEEEEvNS4_8identityENS4_18SM100_TMA_2SM_LOADES1B_vS1C_EENS_8epilogue10collective18CollectiveEpilogueINS1F_23Sm100TmaWarpSpecializedILi4ELi2ELi32ELb1ELb0EEEJNS5_IJSG_SG_SH_EEENS5_IJNST_ISG_SC_EENST_INSA_ILi32EEESC_EEEEESJ_SK_SJ_SK_NS1F_6fusion15FusionCallbacksIS1J_NS1P_17LinearCombinationISJ_fSJ_fLNS_15FloatRoundStyleE2EEES1K_S1O_JEEENS4_5SM1004TMEM4LOAD26SM100_TMEM_LOAD_32dp32b32xENS4_13SM90_TMA_LOADENS12_INS13_ILi2ELi4ELi3EEES16_NST_INS5_IJS17_S1M_EEENS5_IJS1M_SC_EEEEEEENS4_39AutoVectorizingCopyWithAssumedAlignmentILi128EEENS4_14SM90_TMA_STOREES24_S26_S26_EEEvvEEEEvNT_6ParamsE,@function
        .size           _ZN7cutlass13device_kernelINS_4gemm6kernel13GemmUniversalIN4cute5tupleIJiiiiEEENS1_10collective13CollectiveMmaINS1_35MainloopSm100TmaUmmaWarpSpecializedILi5ELi2ELi4ENS5_IJNS4_1CILi2EEESB_NSA_ILi1EEEEEEEENS5_IJNSA_ILi256EEENSA_ILi128EEENSA_ILi64EEEEEENS_10bfloat16_tENS5_IJlSC_lEEESJ_SK_NS4_8TiledMMAINS4_8MMA_AtomIJNS4_26SM100_MMA_F16BF16_2x1SM_SSISJ_SJ_fLi256ELi128ELNS4_4UMMA5MajorE0ELSP_0ELNSO_7ScaleInE0ELSQ_0EEEEEENS4_6LayoutINS5_IJSC_SC_SC_EEENS5_IJNSA_ILi0EEESV_SV_EEEEENS5_IJNS4_10UnderscoreESY_SY_EEEEENS4_28SM100_TMA_2SM_LOAD_MULTICASTENS4_14ComposedLayoutINS4_7SwizzleILi3ELi4ELi3EEENS4_18smem_ptr_flag_bitsILi16EEENST_INS5_IJNSA_ILi8EEESH_EEENS5_IJSH_SC_EEEEEEEvNS4_8identityENS4_18SM100_TMA_2SM_LOADES1B_vS1C_EENS_8epilogue10collective18CollectiveEpilogueINS1F_23Sm100TmaWarpSpecializedILi4ELi2ELi32ELb1ELb0EEEJNS5_IJSG_SG_SH_EEENS5_IJNST_ISG_SC_EENST_INSA_ILi32EEESC_EEEEESJ_SK_SJ_SK_NS1F_6fusion15FusionCallbacksIS1J_NS1P_17LinearCombinationISJ_fSJ_fLNS_15FloatRoundStyleE2EEES1K_S1O_JEEENS4_5SM1004TMEM4LOAD26SM100_TMEM_LOAD_32dp32b32xENS4_13SM90_TMA_LOADENS12_INS13_ILi2ELi4ELi3EEES16_NST_INS5_IJS17_S1M_EEENS5_IJS1M_SC_EEEEEEENS4_39AutoVectorizingCopyWithAssumedAlignmentILi128EEENS4_14SM90_TMA_STOREES24_S26_S26_EEEvvEEEEvNT_6ParamsE,(.L_x_200 - _ZN7cutlass13device_kernelINS_4gemm6kernel13GemmUniversalIN4cute5tupleIJiiiiEEENS1_10collective13CollectiveMmaINS1_35MainloopSm100TmaUmmaWarpSpecializedILi5ELi2ELi4ENS5_IJNS4_1CILi2EEESB_NSA_ILi1EEEEEEEENS5_IJNSA_ILi256EEENSA_ILi128EEENSA_ILi64EEEEEENS_10bfloat16_tENS5_IJlSC_lEEESJ_SK_NS4_8TiledMMAINS4_8MMA_AtomIJNS4_26SM100_MMA_F16BF16_2x1SM_SSISJ_SJ_fLi256ELi128ELNS4_4UMMA5MajorE0ELSP_0ELNSO_7ScaleInE0ELSQ_0EEEEEENS4_6LayoutINS5_IJSC_SC_SC_EEENS5_IJNSA_ILi0EEESV_SV_EEEEENS5_IJNS4_10UnderscoreESY_SY_EEEEENS4_28SM100_TMA_2SM_LOAD_MULTICASTENS4_14ComposedLayoutINS4_7SwizzleILi3ELi4ELi3EEENS4_18smem_ptr_flag_bitsILi16EEENST_INS5_IJNSA_ILi8EEESH_EEENS5_IJSH_SC_EEEEEEEvNS4_8identityENS4_18SM100_TMA_2SM_LOADES1B_vS1C_EENS_8epilogue10collective18CollectiveEpilogueINS1F_23Sm100TmaWarpSpecializedILi4ELi2ELi32ELb1ELb0EEEJNS5_IJSG_SG_SH_EEENS5_IJNST_ISG_SC_EENST_INSA_ILi32EEESC_EEEEESJ_SK_SJ_SK_NS1F_6fusion15FusionCallbacksIS1J_NS1P_17LinearCombinationISJ_fSJ_fLNS_15FloatRoundStyleE2EEES1K_S1O_JEEENS4_5SM1004TMEM4LOAD26SM100_TMEM_LOAD_32dp32b32xENS4_13SM90_TMA_LOADENS12_INS13_ILi2ELi4ELi3EEES16_NST_INS5_IJS17_S1M_EEENS5_IJS1M_SC_EEEEEEENS4_39AutoVectorizingCopyWithAssumedAlignmentILi128EEENS4_14SM90_TMA_STOREES24_S26_S26_EEEvvEEEEvNT_6ParamsE)
        .other          _ZN7cutlass13device_kernelINS_4gemm6kernel13GemmUniversalIN4cute5tupleIJiiiiEEENS1_10collective13CollectiveMmaINS1_35MainloopSm100TmaUmmaWarpSpecializedILi5ELi2ELi4ENS5_IJNS4_1CILi2EEESB_NSA_ILi1EEEEEEEENS5_IJNSA_ILi256EEENSA_ILi128EEENSA_ILi64EEEEEENS_10bfloat16_tENS5_IJlSC_lEEESJ_SK_NS4_8TiledMMAINS4_8MMA_AtomIJNS4_26SM100_MMA_F16BF16_2x1SM_SSISJ_SJ_fLi256ELi128ELNS4_4UMMA5MajorE0ELSP_0ELNSO_7ScaleInE0ELSQ_0EEEEEENS4_6LayoutINS5_IJSC_SC_SC_EEENS5_IJNSA_ILi0EEESV_SV_EEEEENS5_IJNS4_10UnderscoreESY_SY_EEEEENS4_28SM100_TMA_2SM_LOAD_MULTICASTENS4_14ComposedLayoutINS4_7SwizzleILi3ELi4ELi3EEENS4_18smem_ptr_flag_bitsILi16EEENST_INS5_IJNSA_ILi8EEESH_EEENS5_IJSH_SC_EEEEEEEvNS4_8identityENS4_18SM100_TMA_2SM_LOADES1B_vS1C_EENS_8epilogue10collective18CollectiveEpilogueINS1F_23Sm100TmaWarpSpecializedILi4ELi2ELi32ELb1ELb0EEEJNS5_IJSG_SG_SH_EEENS5_IJNST_ISG_SC_EENST_INSA_ILi32EEESC_EEEEESJ_SK_SJ_SK_NS1F_6fusion15FusionCallbacksIS1J_NS1P_17LinearCombinationISJ_fSJ_fLNS_15FloatRoundStyleE2EEES1K_S1O_JEEENS4_5SM1004TMEM4LOAD26SM100_TMEM_LOAD_32dp32b32xENS4_13SM90_TMA_LOADENS12_INS13_ILi2ELi4ELi3EEES16_NST_INS5_IJS17_S1M_EEENS5_IJS1M_SC_EEEEEEENS4_39AutoVectorizingCopyWithAssumedAlignmentILi128EEENS4_14SM90_TMA_STOREES24_S26_S26_EEEvvEEEEvNT_6ParamsE,@"STO_CUDA_ENTRY STV_DEFAULT"
_ZN7cutlass13device_kernelINS_4gemm6kernel13GemmUniversalIN4cute5tupleIJiiiiEEENS1_10collective13CollectiveMmaINS1_35MainloopSm100TmaUmmaWarpSpecializedILi5ELi2ELi4ENS5_IJNS4_1CILi2EEESB_NSA_ILi1EEEEEEEENS5_IJNSA_ILi256EEENSA_ILi128EEENSA_ILi64EEEEEENS_10bfloat16_tENS5_IJlSC_lEEESJ_SK_NS4_8TiledMMAINS4_8MMA_AtomIJNS4_26SM100_MMA_F16BF16_2x1SM_SSISJ_SJ_fLi256ELi128ELNS4_4UMMA5MajorE0ELSP_0ELNSO_7ScaleInE0ELSQ_0EEEEEENS4_6LayoutINS5_IJSC_SC_SC_EEENS5_IJNSA_ILi0EEESV_SV_EEEEENS5_IJNS4_10UnderscoreESY_SY_EEEEENS4_28SM100_TMA_2SM_LOAD_MULTICASTENS4_14ComposedLayoutINS4_7SwizzleILi3ELi4ELi3EEENS4_18smem_ptr_flag_bitsILi16EEENST_INS5_IJNSA_ILi8EEESH_EEENS5_IJSH_SC_EEEEEEEvNS4_8identityENS4_18SM100_TMA_2SM_LOADES1B_vS1C_EENS_8epilogue10collective18CollectiveEpilogueINS1F_23Sm100TmaWarpSpecializedILi4ELi2ELi32ELb1ELb0EEEJNS5_IJSG_SG_SH_EEENS5_IJNST_ISG_SC_EENST_INSA_ILi32EEESC_EEEEESJ_SK_SJ_SK_NS1F_6fusion15FusionCallbacksIS1J_NS1P_17LinearCombinationISJ_fSJ_fLNS_15FloatRoundStyleE2EEES1K_S1O_JEEENS4_5SM1004TMEM4LOAD26SM100_TMEM_LOAD_32dp32b32xENS4_13SM90_TMA_LOADENS12_INS13_ILi2ELi4ELi3EEES16_NST_INS5_IJS17_S1M_EEENS5_IJS1M_SC_EEEEEEENS4_39AutoVectorizingCopyWithAssumedAlignmentILi128EEENS4_14SM90_TMA_STOREES24_S26_S26_EEEvvEEEEvNT_6ParamsE:
[----:B------:R-:W1:Y:S01]  /*0000*/  LDC R1, c[0x0][0x37c] ;  /* 0x0000df00ff017b82 */ /* 0x000e620000000800 */
[----:B------:R-:W2:Y:S01]  /*0010*/  S2R R95, SR_TID.X ;  /* 0x00000000005f7919 */ /* 0x000ea20000002100 */
[----:B------:R-:W3:Y:S06]  /*0020*/  LDCU.64 UR8, c[0x0][0x890] ;  /* 0x00011200ff0877ac */ /* 0x000eec0008000a00 */
[----:B------:R-:W4:Y:S01]  /*0030*/  S2UR UR4, SR_CgaCtaId ;  /* 0x00000000000479c3 */ /* 0x000f220000008800 */
[----:B------:R-:W-:Y:S02]  /*0040*/  PRMT R80, RZ, 0x7610, R80 ;  /* 0x00007610ff507816 */ /* 0x000fe40000000050 */
[----:B------:R-:W-:Y:S01]  /*0050*/  ELECT P1, URZ, PT ;  /* 0x0000000000ff782f */ /* 0x000fe20003820000 */
[----:B---3--:R-:W-:-:S04]  /*0060*/  UISETP.NE.U32.AND UP0, UPT, UR8, URZ, UPT ;  /* 0x000000ff0800728c */ /* 0x008fc8000bf05070 */
[----:B------:R-:W-:Y:S02]  /*0070*/  UISETP.NE.AND.EX UP0, UPT, UR9, URZ, UPT, UP0 ;  /* 0x000000ff0900728c */ /* 0x000fe4000bf05300 */
[----:B----4-:R-:W-:Y:S02]  /*0080*/  ULOP3.LUT UR46, UR4, 0x1, URZ, 0xc0, !UPT ;  /* 0x00000001042e7892 */ /* 0x010fe4000f8ec0ff */
[----:B------:R-:W-:Y:S01]  /*0090*/  ULOP3.LUT UR45, UR4, 0x1, URZ, 0x3c, !UPT ;  /* 0x00000001042d7892 */ /* 0x000fe2000f8e3cff */
[----:B--2---:R-:W-:-:S05]  /*00a0*/  SHF.R.U32.HI R81, RZ, 0x5, R95 ;  /* 0x00000005ff517819 */ /* 0x004fca000001165f */
[----:B------:R-:W2:Y:S02]  /*00b0*/  SHFL.IDX PT, R0, R81, RZ, 0x1f ;  /* 0x00001fff51007589 */ /* 0x000ea400000e0000 */
[----:B--2---:R-:W-:Y:S01]  /*00c0*/  R2UR UR13, R0 ;  /* 0x00000000000d72ca */ /* 0x004fe200000e0000 */
[----:B-1----:R-:W-:-:S14]  /*00d0*/  BRA.U UP0, `(.L_x_0) ;  /* 0x0000000100307547 */ /* 0x002fdc000b800000 */
[----:B------:R-:W1:Y:S02]  /*00e0*/  LDCU.64 UR4, c[0x0][0x888] ;  /* 0x00011100ff0477ac */ /* 0x000e640008000a00 */
[----:B-1----:R-:W-:-:S04]  /*00f0*/  UISETP.NE.U32.AND UP0, UPT, UR4, URZ, UPT ;  /* 0x000000ff0400728c */ /* 0x002fc8000bf05070 */
[----:B------:R-:W-:-:S09]  /*0100*/  UISETP.NE.AND.EX UP0, UPT, UR5, URZ, UPT, UP0 ;  /* 0x000000ff0500728c */ /* 0x000fd2000bf05300 */
[----:B------:R-:W-:Y:S05]  /*0110*/  BRA.U !UP0, `(.L_x_1) ;  /* 0x0000000108147547 */ /* 0x000fea000b800000 */
[----:B------:R-:W1:Y:S01]  /*0120*/  LDC.64 R2, c[0x0][0x888] ;  /* 0x00022200ff027b82 */ /* 0x000e620000000a00 */
[----:B------:R-:W1:Y:S02]  /*0130*/  LDCU.64 UR4, c[0x0][0x358] ;  /* 0x00006b00ff0477ac */ /* 0x000e640008000a00 */
[----:B-1----:R1:W5:Y:S01]  /*0140*/  LDG.E R41, desc[UR4][R2.64] ;  /* 0x0000000402297981 */ /* 0x002362000c1e1900 */
[----:B------:R-:W-:Y:S01]  /*0150*/  HFMA2 R80, -RZ, RZ, 0, 5.9604644775390625e-08 ;  /* 0x00000001ff507431 */ /* 0x000fe200000001ff */
[----:B------:R-:W-:Y:S05]  /*0160*/  BRA `(.L_x_0) ;  /* 0x00000000000c7947 */ /* 0x000fea0003800000 */
.L_x_1:
[----:B------:R-:W1:Y:S01]  /*0170*/  LDCU UR4, c[0x0][0x880] ;  /* 0x00011000ff0477ac */ /* 0x000e620008000800 */
[----:B------:R-:W-:Y:S01]  /*0180*/  HFMA2 R80, -RZ, RZ, 0, 5.9604644775390625e-08 ;  /* 0x00000001ff507431 */ /* 0x000fe200000001ff */
[----:B-1----:R-:W-:-:S07]  /*0190*/  MOV R41, UR4 ;  /* 0x0000000400297c02 */ /* 0x002fce0008000f00 */
.L_x_0:
[----:B------:R-:W2:Y:S02]  /*01a0*/  LDCU.64 UR4, c[0x0][0x8b0] ;  /* 0x00011600ff0477ac */ /* 0x000ea40008000a00 */
[----:B--2---:R-:W-:-:S04]  /*01b0*/  UISETP.NE.U32.AND UP0, UPT, UR4, URZ, UPT ;  /* 0x000000ff0400728c */ /* 0x004fc8000bf05070 */
[----:B------:R-:W-:-:S09]  /*01c0*/  UISETP.NE.AND.EX UP0, UPT, UR5, URZ, UPT, UP0 ;  /* 0x000000ff0500728c */ /* 0x000fd2000bf05300 */
[----:B------:R-:W-:Y:S05]  /*01d0*/  BRA.U UP0, `(.L_x_2) ;  /* 0x0000000100287547 */ /* 0x000fea000b800000 */
[----:B------:R-:W2:Y:S02]  /*01e0*/  LDCU.64 UR4, c[0x0][0x8a8] ;  /* 0x00011500ff0477ac */ /* 0x000ea40008000a00 */
[----:B--2---:R-:W-:-:S04]  /*01f0*/  UISETP.NE.U32.AND UP0, UPT, UR4, URZ, UPT ;  /* 0x000000ff0400728c */ /* 0x004fc8000bf05070 */
[----:B------:R-:W-:-:S09]  /*0200*/  UISETP.NE.AND.EX UP0, UPT, UR5, URZ, UPT, UP0 ;  /* 0x000000ff0500728c */ /* 0x000fd2000bf05300 */
[----:B------:R-:W-:Y:S05]  /*0210*/  BRA.U !UP0, `(.L_x_3) ;  /* 0x0000000108107547 */ /* 0x000fea000b800000 */
[----:B------:R-:W2:Y:S01]  /*0220*/  LDC.64 R38, c[0x0][0x8a8] ;  /* 0x00022a00ff267b82 */ /* 0x000ea20000000a00 */
[----:B------:R-:W2:Y:S02]  /*0230*/  LDCU.64 UR4, c[0x0][0x358] ;  /* 0x00006b00ff0477ac */ /* 0x000ea40008000a00 */
[----:B--2---:R2:W5:Y:S01]  /*0240*/  LDG.E R38, desc[UR4][R38.64] ;  /* 0x0000000426267981 */ /* 0x004562000c1e1900 */
[----:B------:R-:W-:Y:S05]  /*0250*/  BRA `(.L_x_2) ;  /* 0x0000000000087947 */ /* 0x000fea0003800000 */
.L_x_3:
[----:B------:R-:W2:Y:S02]  /*0260*/  LDCU UR4, c[0x0][0x8a0] ;  /* 0x00011400ff0477ac */ /* 0x000ea40008000800 */
[----:B--2---:R-:W-:Y:S02]  /*0270*/  MOV R38, UR4 ;  /* 0x0000000400267c02 */ /* 0x004fe40008000f00 */
.L_x_2:
[----:B------:R-:W-:Y:S01]  /*0280*/  IMAD.U32 R0, RZ, RZ, UR13 ;  /* 0x0000000dff007e24 */ /* 0x000fe2000f8e00ff */
[----:B------:R-:W-:Y:S04]  /*0290*/  BSSY.RECONVERGENT B0, `(.L_x_4) ;  /* 0x000000c000007945 */ /* 0x000fe80003800200 */
[C---:B------:R-:W-:Y:S02]  /*02a0*/  ISETP.NE.OR P2, PT, R0.reuse, 0x1, !P1 ;  /* 0x000000010000780c */ /* 0x040fe40004f45670 */
[----:B------:R-:W-:-:S11]  /*02b0*/  ISETP.NE.OR P0, PT, R0, 0x3, !P1 ;  /* 0x000000030000780c */ /* 0x000fd60004f05670 */
[----:B------:R-:W-:Y:S05]  /*02c0*/  @P2 BRA `(.L_x_5) ;  /* 0x0000000000202947 */ /* 0x000fea0003800000 */
[----:B------:R-:W3:Y:S02]  /*02d0*/  LDCU.64 UR4, c[0x0][0x348] ;  /* 0x00006900ff0477ac */ /* 0x000ee40008000a00 */
[----:B---3--:R-:W-:Y:S02]  /*02e0*/  UIADD3 UR6, UP1, UPT, UR4, 0x80, URZ ;  /* 0x0000008004067890 */ /* 0x008fe4000ff3e0ff */
[----:B------:R-:W-:Y:S02]  /*02f0*/  UIADD3 UR4, UP0, UPT, UR4, 0x180, URZ ;  /* 0x0000018004047890 */ /* 0x000fe4000ff1e0ff */
[----:B------:R-:W-:Y:S02]  /*0300*/  UIADD3.X UR7, UPT, UPT, URZ, UR5, URZ, UP1, !UPT ;  /* 0x00000005ff077290 */ /* 0x000fe40008ffe4ff */
[----:B------:R-:W-:-:S07]  /*0310*/  UIADD3.X UR5, UPT, UPT, URZ, UR5, URZ, UP0, !UPT ;  /* 0x00000005ff057290 */ /* 0x000fce00087fe4ff */
[----:B------:R3:W-:Y:S02]  /*0320*/  UTMACCTL.PF [UR6] ;  /* 0x00000000060079b9 */ /* 0x0007e40008040000 */
[----:B------:R3:W-:Y:S02]  /*0330*/  UTMACCTL.PF [UR4] ;  /* 0x00000000040079b9 */ /* 0x0007e40008040000 */
[----:B---3--:R-:W-:Y:S01]  /*0340*/  NOP ;  /* 0x0000000000007918 */ /* 0x008fe20000000000 */
.L_x_5:
[----:B------:R-:W-:Y:S05]  /*0350*/  BSYNC.RECONVERGENT B0 ;  /* 0x0000000000007941 */ /* 0x000fea0003800200 */
.L_x_4:
[----:B------:R-:W-:Y:S04]  /*0360*/  BSSY.RECONVERGENT B0, `(.L_x_6) ;  /* 0x000000a000007945 */ /* 0x000fe80003800200 */
        /* <DEDUP_REMOVED lines=9> */
.L_x_7:
[----:B------:R-:W-:Y:S05]  /*0400*/  BSYNC.RECONVERGENT B0 ;  /* 0x0000000000007941 */ /* 0x000fea0003800200 */
.L_x_6:
[----:B------:R-:W3:Y:S01]  /*0410*/  LDCU.64 UR4, c[0x0][0x888] ;  /* 0x00011100ff0477ac */ /* 0x000ee20008000a00 */
[----:B------:R-:W-:Y:S02]  /*0420*/  UISETP.EQ.U32.AND UP1, UPT, UR8, URZ, UPT ;  /* 0x000000ff0800728c */ /* 0x000fe4000bf22070 */
[----:B------:R-:W-:Y:S02]  /*0430*/  UPLOP3.LUT UP3, UPT, UPT, UPT, UPT, 0x80, 0x8 ;  /* 0x000000000008789c */ /* 0x000fe40003f6f070 */
[----:B---3--:R-:W-:-:S04]  /*0440*/  UISETP.NE.U32.AND UP0, UPT, UR4, URZ, UPT ;  /* 0x000000ff0400728c */ /* 0x008fc8000bf05070 */
[----:B------:R-:W-:-:S04]  /*0450*/  UISETP.NE.AND.EX UP0, UPT, UR5, URZ, UPT, UP0 ;  /* 0x000000ff0500728c */ /* 0x000fc8000bf05300 */
[----:B------:R-:W-:-:S04]  /*0460*/  UISETP.EQ.OR.EX UP2, UPT, UR9, URZ, !UP0, UP1 ;  /* 0x000000ff0900728c */ /* 0x000fc8000c742710 */
[----:B------:R-:W-:-:S06]  /*0470*/  UP2UR UR4, UPR, URZ, 0x4 ;  /* 0x00000004ff047883 */ /* 0x000fcc0008000000 */
[----:B------:R-:W-:Y:S01]  /*0480*/  MOV R84, UR4 ;  /* 0x0000000400547c02 */ /* 0x000fe20008000f00 */
[----:B------:R-:W-:Y:S06]  /*0490*/  BRA.U !UP2, `(.L_x_8) ;  /* 0x000000010a207547 */ /* 0x000fec000b800000 */
[----:B------:R-:W-:Y:S01]  /*04a0*/  UISETP.NE.U32.AND UP1, UPT, UR8, URZ, UPT ;  /* 0x000000ff0800728c */ /* 0x000fe2000bf25070 */
[----:B-----5:R-:W-:Y:S01]  /*04b0*/  FSETP.NEU.AND P0, PT, R41, RZ, PT ;  /* 0x000000ff2900720b */ /* 0x020fe20003f0d000 */
[----:B------:R-:W-:Y:S02]  /*04c0*/  USEL UR4, URZ, 0xffffffff, UP0 ;  /* 0xffffffffff047887 */ /* 0x000fe40008000000 */
[----:B------:R-:W-:-:S10]  /*04d0*/  UISETP.NE.AND.EX UP1, UPT, UR9, URZ, UPT, UP1 ;  /* 0x000000ff0900728c */ /* 0x000fd4000bf25310 */
[----:B------:R-:W-:Y:S01]  /*04e0*/  VOTEU.ANY UP0, P0 ;  /* 0x0000000000ff7886 */ /* 0x000fe20000000100 */
[----:B------:R-:W-:-:S04]  /*04f0*/  @!UP1 USEL UR4, URZ, 0xffffffff, UP0 ;  /* 0xffffffffff049887 */ /* 0x000fc80008000000 */
[----:B------:R-:W-:-:S04]  /*0500*/  ULOP3.LUT UR4, UR4, 0x1, URZ, 0xc0, !UPT ;  /* 0x0000000104047892 */ /* 0x000fc8000f8ec0ff */
[----:B------:R-:W-:-:S11]  /*0510*/  UISETP.NE.U32.AND UP3, UPT, UR4, 0x1, UPT ;  /* 0x000000010400788c */ /* 0x000fd6000bf65070 */
.L_x_8:
[----:B------:R-:W3:Y:S01]  /*0520*/  SHFL.IDX PT, R0, R81, RZ, 0x1f ;  /* 0x00001fff51007589 */ /* 0x000ee200000e0000 */
[----:B------:R-:W-:-:S04]  /*0530*/  UISETP.NE.AND UP0, UPT, UR13, 0x2, UPT ;  /* 0x000000020d00788c */ /* 0x000fc8000bf05270 */
[----:B------:R-:W-:Y:S02]  /*0540*/  UISETP.EQ.AND UP1, UPT, UR46, URZ, !UP0 ;  /* 0x000000ff2e00728c */ /* 0x000fe4000c722270 */
[----:B------:R-:W-:-:S04]  /*0550*/  USEL UR48, URZ, 0x1, UP0 ;  /* 0x00000001ff307887 */ /* 0x000fc80008000000 */
[----:B------:R-:W-:Y:S02]  /*0560*/  PLOP3.LUT P3, PT, P1, PT, UP1, 0x80, 0x8 ;  /* 0x000000000008781c */ /* 0x000fe40000f6f018 */
[----:B---3--:R-:W-:-:S13]  /*0570*/  ISETP.NE.AND P0, PT, R0, RZ, PT ;  /* 0x000000ff0000720c */ /* 0x008fda0003f05270 */
[----:B------:R-:W-:Y:S05]  /*0580*/  @P0 BRA `(.L_x_9) ;  /* 0x0000000000600947 */ /* 0x000fea0003800000 */
[----:B------:R-:W3:Y:S01]  /*0590*/  S2UR UR5, SR_CgaCtaId ;  /* 0x00000000000579c3 */ /* 0x000ee20000008800 */
[----:B------:R-:W-:Y:S01]  /*05a0*/  UMOV UR4, 0x400 ;  /* 0x0000040000047882 */ /* 0x000fe20000000000 */
[----:B------:R-:W-:Y:S01]  /*05b0*/  UMOV UR8, 0x1 ;  /* 0x0000000100087882 */ /* 0x000fe20000000000 */
[----:B------:R-:W-:Y:S01]  /*05c0*/  UMOV UR6, 0x2 ;  /* 0x0000000200067882 */ /* 0x000fe20000000000 */
[----:B------:R-:W-:-:S04]  /*05d0*/  UIADD3 UR8, UPT, UPT, -UR8, 0x100000, URZ ;  /* 0x0010000008087890 */ /* 0x000fc8000fffe1ff */
[----:B------:R-:W-:Y:S02]  /*05e0*/  USHF.L.U32 UR9, UR8, 0xb, URZ ;  /* 0x0000000b08097899 */ /* 0x000fe400080006ff */
[----:B------:R-:W-:Y:S02]  /*05f0*/  USHF.L.U32 UR8, UR8, 0x1, URZ ;  /* 0x0000000108087899 */ /* 0x000fe400080006ff */
[----:B------:R-:W-:-:S04]  /*0600*/  UIADD3 UR6, UPT, UPT, -UR6, 0x100000, URZ ;  /* 0x0010000006067890 */ /* 0x000fc8000fffe1ff */
[----:B------:R-:W-:Y:S02]  /*0610*/  USHF.L.U32 UR7, UR6, 0xb, URZ ;  /* 0x0000000b06077899 */ /* 0x000fe400080006ff */
[----:B------:R-:W-:Y:S01]  /*0620*/  USHF.L.U32 UR6, UR6, 0x1, URZ ;  /* 0x0000000106067899 */ /* 0x000fe200080006ff */
[----:B------:R-:W-:Y:S01]  /*0630*/  ELECT P0, URZ, PT ;  /* 0x0000000000ff782f */ /* 0x000fe20003800000 */
[----:B---3--:R-:W-:Y:S01]  /*0640*/  ULEA UR4, UR5, UR4, 0x18 ;  /* 0x0000000405047291 */ /* 0x008fe2000f8ec0ff */
[----:B------:R-:W3:Y:S11]  /*0650*/  FENCE.VIEW.ASYNC.S ;  /* 0x00000000000073c6 */ /* 0x000ef60000000000 */
[----:B---3--:R3:W4:Y:S01]  /*0660*/  SYNCS.EXCH.64 URZ, [UR4], UR8 ;  /* 0x0000000804ff75b2 */ /* 0x0087220008000100 */
[----:B------:R3:W1:Y:S01]  /*0670*/  SYNCS.EXCH.64 URZ, [UR4+0x28], UR6 ;  /* 0x0000280604ff75b2 */ /* 0x0006620008000100 */
        /* <DEDUP_REMOVED lines=8> */
[----:B------:R-:W-:Y:S01]  /*0700*/  NOP ;  /* 0x0000000000007918 */ /* 0x000fe20000000000 */
.L_x_9:
[----:B------:R-:W2:Y:S01]  /*0710*/  SHFL.IDX PT, R0, R81, RZ, 0x1f ;  /* 0x00001fff51007589 */ /* 0x000ea200000e0000 */
[----:B------:R-:W-:Y:S01]  /*0720*/  NOP ;  /* 0x0000000000007918 */ /* 0x000fe20000000000 */
[----:B--2---:R-:W-:-:S13]  /*0730*/  ISETP.NE.AND P0, PT, R0, 0x1, PT ;  /* 0x000000010000780c */ /* 0x004fda0003f05270 */
[----:B------:R-:W-:Y:S05]  /*0740*/  @P0 BRA `(.L_x_10) ;  /* 0x0000000000580947 */ /* 0x000fea0003800000 */
[----:B------:R-:W2:Y:S01]  /*0750*/  S2UR UR5, SR_CgaCtaId ;  /* 0x00000000000579c3 */ /* 0x000ea20000008800 */
[----:B---3--:R-:W-:Y:S01]  /*0760*/  UMOV UR4, 0x400 ;  /* 0x0000040000047882 */ /* 0x008fe20000000000 */
        /* <DEDUP_REMOVED lines=9> */
[----:B--2---:R-:W-:Y:S01]  /*0800*/  ULEA UR4, UR5, UR4, 0x18 ;  /* 0x0000000405047291 */ /* 0x004fe2000f8ec0ff */
[----:B------:R-:W2:Y:S11]  /*0810*/  FENCE.VIEW.ASYNC.S ;  /* 0x00000000000073c6 */ /* 0x000eb60000000000 */
[----:B--2---:R2:W3:Y:S01]  /*0820*/  SYNCS.EXCH.64 URZ, [UR4+0x50], UR8 ;  /* 0x0000500804ff75b2 */ /* 0x0044e20008000100 */
        /* <DEDUP_REMOVED lines=8> */
.L_x_10:
[----:B------:R-:W4:Y:S01]  /*08b0*/  SHFL.IDX PT, R0, R81, RZ, 0x1f ;  /* 0x00001fff51007589 */ /* 0x000f2200000e0000 */
[----:B------:R-:W-:Y:S01]  /*08c0*/  NOP ;  /* 0x0000000000007918 */ /* 0x000fe20000000000 */
[----:B----4-:R-:W-:-:S13]  /*08d0*/  ISETP.NE.AND P0, PT, R0, 0x3, PT ;  /* 0x000000030000780c */ /* 0x010fda0003f05270 */
[----:B------:R-:W-:Y:S05]  /*08e0*/  @P0 BRA `(.L_x_11) ;  /* 0x0000000000300947 */ /* 0x000fea0003800000 */
[----:B--23--:R-:W2:Y:S01]  /*08f0*/  S2UR UR6, SR_CgaCtaId ;  /* 0x00000000000679c3 */ /* 0x00cea20000008800 */
[----:B------:R-:W-:Y:S01]  /*0900*/  UMOV UR4, 0x400 ;  /* 0x0000040000047882 */ /* 0x000fe20000000000 */
[----:B------:R-:W-:Y:S01]  /*0910*/  UMOV UR5, 0x20 ;  /* 0x0000002000057882 */ /* 0x000fe20000000000 */
[----:B------:R-:W-:Y:S01]  /*0920*/  ELECT P0, URZ, PT ;  /* 0x0000000000ff782f */ /* 0x000fe20003800000 */
[----:B--2---:R-:W-:Y:S02]  /*0930*/  ULEA UR6, UR6, UR4, 0x18 ;  /* 0x0000000406067291 */ /* 0x004fe4000f8ec0ff */
[----:B------:R-:W-:-:S04]  /*0940*/  UIADD3 UR4, UPT, UPT, -UR5, 0x100000, URZ ;  /* 0x0010000005047890 */ /* 0x000fc8000fffe1ff */
[----:B------:R-:W-:Y:S02]  /*0950*/  USHF.L.U32 UR5, UR4, 0xb, URZ ;  /* 0x0000000b04057899 */ /* 0x000fe400080006ff */
[----:B------:R-:W-:Y:S01]  /*0960*/  USHF.L.U32 UR4, UR4, 0x1, URZ ;  /* 0x0000000104047899 */ /* 0x000fe200080006ff */
[----:B------:R-:W2:Y:S11]  /*0970*/  FENCE.VIEW.ASYNC.S ;  /* 0x00000000000073c6 */ /* 0x000eb60000000000 */
[----:B--2---:R4:W2:Y:S01]  /*0980*/  SYNCS.EXCH.64 URZ, [UR6+0x90], UR4 ;  /* 0x0000900406ff75b2 */ /* 0x0048a20008000100 */
[----:B------:R4:W3:Y:S02]  /*0990*/  SYNCS.EXCH.64 URZ, [UR6+0x98], UR4 ;  /* 0x0000980406ff75b2 */ /* 0x0008e40008000100 */
[----:B----4-:R-:W-:Y:S01]  /*09a0*/  NOP ;  /* 0x0000000000007918 */ /* 0x010fe20000000000 */
.L_x_11:
[----:B------:R-:W4:Y:S01]  /*09b0*/  SHFL.IDX PT, R0, R81, RZ, 0x1f ;  /* 0x00001fff51007589 */ /* 0x000f2200000e0000 */
[----:B------:R-:W-:Y:S01]  /*09c0*/  NOP ;  /* 0x0000000000007918 */ /* 0x000fe20000000000 */
[----:B----4-:R-:W-:-:S13]  /*09d0*/  ISETP.NE.AND P0, PT, R0, 0x4, PT ;  /* 0x000000040000780c */ /* 0x010fda0003f05270 */
[----:B------:R-:W-:Y:S05]  /*09e0*/  @P0 BRA `(.L_x_12) ;  /* 0x00000000004c0947 */ /* 0x000fea0003800000 */
[----:B------:R-:W4:Y:S01]  /*09f0*/  S2UR UR5, SR_CgaCtaId ;  /* 0x00000000000579c3 */ /* 0x000f220000008800 */
[----:B--23--:R-:W-:Y:S01]  /*0a00*/  UMOV UR4, 0x3a0 ;  /* 0x000003a000047882 */ /* 0x00cfe20000000000 */
[----:B------:R-:W-:Y:S01]  /*0a10*/  UMOV UR6, 0x400 ;  /* 0x0000040000067882 */ /* 0x000fe20000000000 */
[----:B------:R-:W-:Y:S01]  /*0a20*/  USEL UR4, UR4, 0x320, UP3 ;  /* 0x0000032004047887 */ /* 0x000fe20009800000 */
[----:B------:R-:W-:Y:S01]  /*0a30*/  UMOV UR8, 0x1 ;  /* 0x0000000100087882 */ /* 0x000fe20000000000 */
[----:B------:R-:W-:Y:S01]  /*0a40*/  ELECT P0, URZ, PT ;  /* 0x0000000000ff782f */ /* 0x000fe20003800000 */
[----:B------:R-:W-:-:S04]  /*0a50*/  UIADD3 UR8, UPT, UPT, -UR8, 0x100000, URZ ;  /* 0x0010000008087890 */ /* 0x000fc8000fffe1ff */
[----:B------:R-:W-:Y:S02]  /*0a60*/  USHF.L.U32 UR9, UR8, 0xb, URZ ;  /* 0x0000000b08097899 */ /* 0x000fe400080006ff */
[----:B------:R-:W-:Y:S02]  /*0a70*/  USHF.L.U32 UR8, UR8, 0x1, URZ ;  /* 0x0000000108087899 */ /* 0x000fe400080006ff */
[----:B----4-:R-:W-:Y:S02]  /*0a80*/  ULEA UR6, UR5, UR6, 0x18 ;  /* 0x0000000605067291 */ /* 0x010fe4000f8ec0ff */
[----:B------:R-:W-:-:S04]  /*0a90*/  UIADD3 UR4, UPT, UPT, -UR4, 0x100000, URZ ;  /* 0x0010000004047890 */ /* 0x000fc8000fffe1ff */
[----:B------:R-:W-:Y:S02]  /*0aa0*/  USHF.L.U32 UR5, UR4, 0xb, URZ ;  /* 0x0000000b04057899 */ /* 0x000fe400080006ff */
[----:B------:R-:W-:Y:S01]  /*0ab0*/  USHF.L.U32 UR4, UR4, 0x1, URZ ;  /* 0x0000000104047899 */ /* 0x000fe200080006ff */
[----:B------:R-:W2:Y:S03]  /*0ac0*/  FENCE.VIEW.ASYNC.S ;  /* 0x00000000000073c6 */ /* 0x000ea60000000000 */
[----:B--2---:R4:W2:Y:S08]  /*0ad0*/  SYNCS.EXCH.64 URZ, [UR6+0xa0], UR8 ;  /* 0x0000a00806ff75b2 */ /* 0x0048b00008000100 */
[----:B------:R4:W3:Y:S01]  /*0ae0*/  SYNCS.EXCH.64 URZ, [UR6+0xb0], UR4 ;  /* 0x0000b00406ff75b2 */ /* 0x0008e20008000100 */
[----:B------:R4:W1:Y:S01]  /*0af0*/  SYNCS.EXCH.64 URZ, [UR6+0xa8], UR8 ;  /* 0x0000a80806ff75b2 */ /* 0x0008620008000100 */
[----:B------:R4:W1:Y:S02]  /*0b00*/  SYNCS.EXCH.64 URZ, [UR6+0xb8], UR4 ;  /* 0x0000b80406ff75b2 */ /* 0x0008640008000100 */
[----:B----4-:R-:W-:Y:S01]  /*0b10*/  NOP ;  /* 0x0000000000007918 */ /* 0x010fe20000000000 */
.L_x_12:
[----:B------:R-:W4:Y:S01]  /*0b20*/  SHFL.IDX PT, R0, R81, RZ, 0x1f ;  /* 0x00001fff51007589 */ /* 0x000f2200000e0000 */
[----:B------:R-:W-:Y:S01]  /*0b30*/  NOP ;  /* 0x0000000000007918 */ /* 0x000fe20000000000 */
[----:B----4-:R-:W-:-:S13]  /*0b40*/  ISETP.NE.AND P0, PT, R0, 0x5, PT ;  /* 0x000000050000780c */ /* 0x010fda0003f05270 */
[----:B------:R-:W-:Y:S05]  /*0b50*/  @P0 BRA `(.L_x_13) ;  /* 0x0000000000580947 */ /* 0x000fea0003800000 */
[----:B------:R-:W4:Y:S01]  /*0b60*/  S2UR UR5, SR_CgaCtaId ;  /* 0x00000000000579c3 */ /* 0x000f220000008800 */
[----:B--23--:R-:W-:Y:S01]  /*0b70*/  UMOV UR4, 0x400 ;  /* 0x0000040000047882 */ /* 0x00cfe20000000000 */
        /* <DEDUP_REMOVED lines=9> */
[----:B----4-:R-:W-:Y:S01]  /*0c10*/  ULEA UR4, UR5, UR4, 0x18 ;  /* 0x0000000405047291 */ /* 0x010fe2000f8ec0ff */
[----:B------:R-:W2:Y:S11]  /*0c20*/  FENCE.VIEW.ASYNC.S ;  /* 0x00000000000073c6 */ /* 0x000eb60000000000 */
[----:B--2---:R4:W2:Y:S01]  /*0c30*/  SYNCS.EXCH.64 URZ, [UR4+0xc0], UR6 ;  /* 0x0000c00604ff75b2 */ /* 0x0048a20008000100 */
[----:B------:R4:W3:Y:S01]  /*0c40*/  SYNCS.EXCH.64 URZ, [UR4+0xe0], UR8 ;  /* 0x0000e00804ff75b2 */ /* 0x0008e20008000100 */
[----:B------:R4:W1:Y:S01]  /*0c50*/  SYNCS.EXCH.64 URZ, [UR4+0xc8], UR6 ;  /* 0x0000c80604ff75b2 */ /* 0x0008620008000100 */
[----:B------:R4:W1:Y:S01]  /*0c60*/  SYNCS.EXCH.64 URZ, [UR4+0xe8], UR8 ;  /* 0x0000e80804ff75b2 */ /* 0x0008620008000100 */
[----:B------:R4:W1:Y:S01]  /*0c70*/  SYNCS.EXCH.64 URZ, [UR4+0xd0], UR6 ;  /* 0x0000d00604ff75b2 */ /* 0x0008620008000100 */
[----:B------:R4:W1:Y:S01]  /*0c80*/  SYNCS.EXCH.64 URZ, [UR4+0xf0], UR8 ;  /* 0x0000f00804ff75b2 */ /* 0x0008620008000100 */
[----:B------:R4:W1:Y:S01]  /*0c90*/  SYNCS.EXCH.64 URZ, [UR4+0xd8], UR6 ;  /* 0x0000d80604ff75b2 */ /* 0x0008620008000100 */
[----:B------:R4:W1:Y:S02]  /*0ca0*/  SYNCS.EXCH.64 URZ, [UR4+0xf8], UR8 ;  /* 0x0000f80804ff75b2 */ /* 0x0008640008000100 */
[----:B----4-:R-:W-:Y:S01]  /*0cb0*/  NOP ;  /* 0x0000000000007918 */ /* 0x010fe20000000000 */
.L_x_13:
[----:B------:R-:W4:Y:S01]  /*0cc0*/  SHFL.IDX PT, R0, R81, RZ, 0x1f ;  /* 0x00001fff51007589 */ /* 0x000f2200000e0000 */
[----:B------:R-:W-:Y:S01]  /*0cd0*/  ISETP.NE.OR P1, PT, RZ, UR13, !P1 ;  /* 0x0000000dff007c0c */ /* 0x000fe2000cf25670 */
[----:B------:R-:W-:Y:S01]  /*0ce0*/  NOP ;  /* 0x0000000000007918 */ /* 0x000fe20000000000 */
[----:B----4-:R-:W-:-:S13]  /*0cf0*/  ISETP.NE.AND P0, PT, R0, 0x3, PT ;  /* 0x000000030000780c */ /* 0x010fda0003f05270 */
[----:B------:R-:W-:Y:S05]  /*0d00*/  @P0 BRA `(.L_x_14) ;  /* 0x0000000000380947 */ /* 0x000fea0003800000 */
[----:B------:R-:W4:Y:S01]  /*0d10*/  S2UR UR5, SR_CgaCtaId ;  /* 0x00000000000579c3 */ /* 0x000f220000008800 */
[----:B--23--:R-:W-:Y:S01]  /*0d20*/  UMOV UR4, 0x400 ;  /* 0x0000040000047882 */ /* 0x00cfe20000000000 */
[----:B------:R-:W-:Y:S01]  /*0d30*/  UMOV UR6, 0x20 ;  /* 0x0000002000067882 */ /* 0x000fe20000000000 */
[----:B------:R-:W-:Y:S01]  /*0d40*/  ELECT P0, URZ, PT ;  /* 0x0000000000ff782f */ /* 0x000fe20003800000 */
[----:B------:R-:W-:-:S04]  /*0d50*/  UIADD3 UR6, UPT, UPT, -UR6, 0x100000, URZ ;  /* 0x0010000006067890 */ /* 0x000fc8000fffe1ff */
[----:B------:R-:W-:Y:S02]  /*0d60*/  USHF.L.U32 UR7, UR6, 0xb, URZ ;  /* 0x0000000b06077899 */ /* 0x000fe400080006ff */
[----:B------:R-:W-:Y:S02]  /*0d70*/  USHF.L.U32 UR6, UR6, 0x1, URZ ;  /* 0x0000000106067899 */ /* 0x000fe400080006ff */
[----:B----4-:R-:W-:Y:S01]  /*0d80*/  ULEA UR4, UR5, UR4, 0x18 ;  /* 0x0000000405047291 */ /* 0x010fe2000f8ec0ff */
[----:B------:R-:W2:Y:S11]  /*0d90*/  FENCE.VIEW.ASYNC.S ;  /* 0x00000000000073c6 */ /* 0x000eb60000000000 */
[----:B--2---:R4:W2:Y:S01]  /*0da0*/  SYNCS.EXCH.64 URZ, [UR4+0x100], UR6 ;  /* 0x0001000604ff75b2 */ /* 0x0048a20008000100 */
[----:B------:R4:W3:Y:S01]  /*0db0*/  SYNCS.EXCH.64 URZ, [UR4+0x110], UR6 ;  /* 0x0001100604ff75b2 */ /* 0x0008e20008000100 */
[----:B------:R4:W1:Y:S01]  /*0dc0*/  SYNCS.EXCH.64 URZ, [UR4+0x108], UR6 ;  /* 0x0001080604ff75b2 */ /* 0x0008620008000100 */
[----:B------:R4:W1:Y:S02]  /*0dd0*/  SYNCS.EXCH.64 URZ, [UR4+0x118], UR6 ;  /* 0x0001180604ff75b2 */ /* 0x0008640008000100 */
[----:B----4-:R-:W-:Y:S01]  /*0de0*/  NOP ;  /* 0x0000000000007918 */ /* 0x010fe20000000000 */
.L_x_14:
[----:B--23--:R-:W2:Y:S01]  /*0df0*/  S2UR UR7, SR_CgaCtaId ;  /* 0x00000000000779c3 */ /* 0x00cea20000008800 */
[----:B------:R-:W-:Y:S01]  /*0e00*/  VOTEU.ALL UP0, P1 ;  /* 0x0000000000ff7886 */ /* 0x000fe20000800000 */
[----:B------:R-:W-:Y:S01]  /*0e10*/  UMOV UR4, 0x20 ;  /* 0x0000002000047882 */ /* 0x000fe20000000000 */
[----:B------:R-:W-:Y:S01]  /*0e20*/  NOP ;  /* 0x0000000000007918 */ /* 0x000fe20000000000 */
[----:B-1----:R-:W-:Y:S01]  /*0e30*/  LOP3.LUT R3, R95, 0x1f, RZ, 0xc0, !PT ;  /* 0x0000001f5f037812 */ /* 0x002fe200078ec0ff */
[----:B------:R-:W-:Y:S01]  /*0e40*/  UISETP.NE.AND UP4, UPT, UR13, URZ, UPT ;  /* 0x000000ff0d00728c */ /* 0x000fe2000bf85270 */
[----:B------:R-:W-:Y:S01]  /*0e50*/  @!UP0 UMOV UR6, 0x400 ;  /* 0x0000040000068882 */ /* 0x000fe20000000000 */
[----:B------:R-:W-:-:S04]  /*0e60*/  @!UP0 UIADD3 UR4, UPT, UPT, -UR4, 0x100000, URZ ;  /* 0x0010000004048890 */ /* 0x000fc8000fffe1ff */
[----:B------:R-:W-:Y:S02]  /*0e70*/  @!UP0 USHF.L.U32 UR5, UR4, 0xb, URZ ;  /* 0x0000000b04058899 */ /* 0x000fe400080006ff */
[----:B------:R-:W-:Y:S02]  /*0e80*/  @!UP0 USHF.L.U32 UR4, UR4, 0x1, URZ ;  /* 0x0000000104048899 */ /* 0x000fe400080006ff */
[----:B--2---:R-:W-:Y:S01]  /*0e90*/  @!UP0 ULEA UR6, UR7, UR6, 0x18 ;  /* 0x0000000607068291 */ /* 0x004fe2000f8ec0ff */
[----:B------:R-:W1:Y:S01]  /*0ea0*/  LDCU UR7, c[0x0][0x36c] ;  /* 0x00006d80ff0777ac */ /* 0x000e620008000800 */
[----:B------:R-:W-:Y:S01]  /*0eb0*/  VOTEU.ALL UP0, P1 ;  /* 0x0000000000ff7886 */ /* 0x000fe20000800000 */
[----:B------:R-:W2:Y:S09]  /*0ec0*/  FENCE.VIEW.ASYNC.S ;  /* 0x00000000000073c6 */ /* 0x000eb20000000000 */
[----:B--2---:R2:W3:Y:S01]  /*0ed0*/  @!UP0 SYNCS.EXCH.64 URZ, [UR6+0x120], UR4 ;  /* 0x0001200406ff85b2 */ /* 0x0044e20008000100 */
[----:B-1----:R-:W-:-:S09]  /*0ee0*/  UISETP.EQ.U32.AND UP5, UPT, UR7, 0x1, UPT ;  /* 0x000000010700788c */ /* 0x002fd2000bfa2070 */
[----:B--2---:R-:W-:Y:S05]  /*0ef0*/  BRA.U !UP5, `(.L_x_15) ;  /* 0x000000010d087547 */ /* 0x004fea000b800000 */
[----:B---3--:R-:W-:Y:S01]  /*0f00*/  UCGABAR_ARV ;  /* 0x00000000000079c7 */ /* 0x008fe20008000000 */
[----:B------:R-:W-:Y:S05]  /*0f10*/  BRA `(.L_x_16) ;  /* 0x0000000000047947 */ /* 0x000fea0003800000 */
.L_x_15:
[----:B---3--:R-:W-:Y:S01]  /*0f20*/  NOP ;  /* 0x0000000000007918 */ /* 0x008fe20000000000 */
.L_x_16:
[----:B------:R-:W1:Y:S01]  /*0f30*/  S2UR UR21, SR_CTAID.X ;  /* 0x00000000001579c3 */ /* 0x000e620000002500 */
[----:B------:R-:W-:-:S05]  /*0f40*/  CS2R.32 R83, SR_CgaSize ;  /* 0x0000000000537805 */ /* 0x000fca0000008a00 */
[----:B------:R-:W-:-:S05]  /*0f50*/  IMAD R83, R83, -0xa0, RZ ;  /* 0xffffff6053537824 */ /* 0x000fca00078e02ff */
[----:B------:R-:W-:-:S14]  /*0f60*/  R2UR UR5, R83 ;  /* 0x00000000530572ca */ /* 0x000fdc00000e0000 */
[----:B------:R-:W2:Y:S01]  /*0f70*/  LDCU UR5, c[0x0][UR5+0x2b0] ;  /* 0x00005600050577ac */ /* 0x000ea20008000800 */
[----:B------:R-:W-:-:S05]  /*0f80*/  CS2R.32 R83, SR_CgaSize ;  /* 0x0000000000537805 */ /* 0x000fca0000008a00 */
[----:B------:R-:W-:-:S05]  /*0f90*/  IMAD R83, R83, -0xa0, RZ ;  /* 0xffffff6053537824 */ /* 0x000fca00078e02ff */
[----:B------:R-:W-:-:S14]  /*0fa0*/  R2UR UR4, R83 ;  /* 0x00000000530472ca */ /* 0x000fdc00000e0000 */
[----:B------:R-:W3:Y:S01]  /*0fb0*/  LDCU UR4, c[0x0][UR4+0x2b4] ;  /* 0x00005680040477ac */ /* 0x000ee20008000800 */
[----:B------:R-:W4:Y:S01]  /*0fc0*/  S2UR UR7, SR_CTAID.Y ;  /* 0x00000000000779c3 */ /* 0x000f220000002600 */
[----:B------:R-:W-:-:S05]  /*0fd0*/  CS2R.32 R83, SR_CgaSize ;  /* 0x0000000000537805 */ /* 0x000fca0000008a00 */
[----:B------:R-:W-:-:S05]  /*0fe0*/  IMAD R83, R83, -0xa0, RZ ;  /* 0xffffff6053537824 */ /* 0x000fca00078e02ff */
[----:B------:R-:W-:-:S14]  /*0ff0*/  R2UR UR8, R83 ;  /* 0x00000000530872ca */ /* 0x000fdc00000e0000 */
[----:B------:R-:W3:Y:S01]  /*1000*/  LDCU UR8, c[0x0][UR8+0x2a0] ;  /* 0x00005400080877ac */ /* 0x000ee20008000800 */
[----:B------:R-:W-:-:S05]  /*1010*/  CS2R.32 R83, SR_CgaSize ;  /* 0x0000000000537805 */ /* 0x000fca0000008a00 */
[----:B------:R-:W-:-:S05]  /*1020*/  IMAD R83, R83, -0xa0, RZ ;  /* 0xffffff6053537824 */ /* 0x000fca00078e02ff */
[----:B------:R-:W-:-:S14]  /*1030*/  R2UR UR9, R83 ;  /* 0x00000000530972ca */ /* 0x000fdc00000e0000 */
[----:B------:R-:W3:Y:S01]  /*1040*/  LDCU UR9, c[0x0][UR9+0x2a4] ;  /* 0x00005480090977ac */ /* 0x000ee20008000800 */
[----:B------:R-:W3:Y:S01]  /*1050*/  S2UR UR10, SR_CgaCtaId ;  /* 0x00000000000a79c3 */ /* 0x000ee20000008800 */
[----:B------:R-:W-:Y:S01]  /*1060*/  UISETP.GT.U32.AND UP0, UPT, UR46, 0xffff, UPT ;  /* 0x0000ffff2e00788c */ /* 0x000fe2000bf04070 */
[----:B------:R-:W3:Y:S01]  /*1070*/  LDCU UR18, c[0x0][0xb24] ;  /* 0x00016480ff1277ac */ /* 0x000ee20008000800 */
[----:B------:R-:W-:Y:S01]  /*1080*/  UMOV UR29, 0x5 ;  /* 0x00000005001d7882 */ /* 0x000fe20000000000 */
[----:B-1----:R-:W-:-:S04]  /*1090*/  I2FP.F32.U32 R2, UR21 ;  /* 0x0000001500027c45 */ /* 0x002fc80008201000 */
[----:B------:R-:W1:Y:S01]  /*10a0*/  S2UR UR36, SR_CTAID.Z ;  /* 0x00000000002479c3 */ /* 0x000e620000002700 */
[----:B------:R-:W1:Y:S01]  /*10b0*/  LDCU UR42, c[0x0][0xb24] ;  /* 0x00016480ff2a77ac */ /* 0x000e620008000800 */
[----:B--2---:R-:W-:Y:S01]  /*10c0*/  FMUL R2, R2, UR5 ;  /* 0x0000000502027c20 */ /* 0x004fe20008400000 */
[----:B------:R-:W-:Y:S01]  /*10d0*/  USEL UR5, UR46, 0xffff, !UP0 ;  /* 0x0000ffff2e057887 */ /* 0x000fe2000c000000 */
[----:B----4-:R-:W-:Y:S01]  /*10e0*/  I2FP.F32.U32 R0, UR7 ;  /* 0x0000000700007c45 */ /* 0x010fe20008201000 */
[----:B------:R-:W2:Y:S03]  /*10f0*/  LDCU UR23, c[0x0][0xb30] ;  /* 0x00016600ff1777ac */ /* 0x000ea60008000800 */
[----:B------:R-:W4:Y:S01]  /*1100*/  F2I.U32.TRUNC.NTZ R2, R2 ;  /* 0x0000000200027305 */ /* 0x000f22000020f000 */
[----:B---3--:R-:W-:Y:S01]  /*1110*/  FMUL R0, R0, UR4 ;  /* 0x0000000400007c20 */ /* 0x008fe20008400000 */
[----:B------:R-:W-:-:S02]  /*1120*/  ULOP3.LUT UR19, UR5, 0xffff, URZ, 0xc0, !UPT ;  /* 0x0000ffff05137892 */ /* 0x000fc4000f8ec0ff */
[----:B------:R-:W-:Y:S02]  /*1130*/  USHF.L.U32 UR28, UR10, 0xb, URZ ;  /* 0x0000000b0a1c7899 */ /* 0x000fe400080006ff */
[----:B------:R-:W-:Y:S02]  /*1140*/  UISETP.GE.AND UP2, UPT, UR18, 0x1, UPT ;  /* 0x000000011200788c */ /* 0x000fe4000bf46270 */
[----:B------:R-:W3:Y:S01]  /*1150*/  F2I.U32.TRUNC.NTZ R0, R0 ;  /* 0x0000000000007305 */ /* 0x000ee2000020f000 */
[----:B------:R-:W-:Y:S01]  /*1160*/  UMOV UR20, UR7 ;  /* 0x0000000700147c82 */ /* 0x000fe20008000000 */
[----:B------:R-:W-:Y:S01]  /*1170*/  UMOV UR16, UR21 ;  /* 0x0000001500107c82 */ /* 0x000fe20008000000 */
[----:B----4-:R-:W-:Y:S02]  /*1180*/  R2UR UR4, R2 ;  /* 0x00000000020472ca */ /* 0x010fe400000e0000 */
[----:B------:R-:W-:Y:S02]  /*1190*/  PRMT R2, RZ, 0x7610, R2 ;  /* 0x00007610ff027816 */ /* 0x000fe40000000002 */
[----:B---3--:R-:W-:-:S02]  /*11a0*/  R2UR UR6, R0 ;  /* 0x00000000000672ca */ /* 0x008fc400000e0000 */
[----:B------:R-:W-:-:S07]  /*11b0*/  PRMT R0, RZ, 0x7610, R0 ;  /* 0x00007610ff007816 */ /* 0x000fce0000000000 */
[----:B------:R-:W-:-:S04]  /*11c0*/  UIADD3 UR5, UPT, UPT, -UR4, URZ, URZ ;  /* 0x000000ff04057290 */ /* 0x000fc8000fffe1ff */
[----:B------:R-:W-:Y:S02]  /*11d0*/  UIMAD UR5, UR8, UR5, UR21 ;  /* 0x00000005080572a4 */ /* 0x000fe4000f8e0215 */
[----:B------:R-:W-:-:S04]  /*11e0*/  UIADD3 UR4, UPT, UPT, -UR6, URZ, URZ ;  /* 0x000000ff06047290 */ /* 0x000fc8000fffe1ff */
[----:B------:R-:W-:Y:S01]  /*11f0*/  IMAD.U32 R83, RZ, RZ, UR5 ;  /* 0x00000005ff537e24 */ /* 0x000fe2000f8e00ff */
[----:B------:R-:W-:-:S06]  /*1200*/  UIMAD UR4, UR9, UR4, UR7 ;  /* 0x00000004090472a4 */ /* 0x000fcc000f8e0207 */
[----:B------:R-:W-:Y:S01]  /*1210*/  IMAD.U32 R82, RZ, RZ, UR4 ;  /* 0x00000004ff527e24 */ /* 0x000fe2000f8e00ff */
[----:B-12---:R-:W-:Y:S06]  /*1220*/  BRA.U UP4, `(.L_x_17) ;  /* 0x0000000104447547 */ /* 0x006fec000b800000 */
[----:B------:R-:W-:Y:S02]  /*1230*/  R2UR UR4, R83 ;  /* 0x00000000530472ca */ /* 0x000fe400000e0000 */
[----:B------:R-:W-:-:S11]  /*1240*/  R2UR UR8, R82 ;  /* 0x00000000520872ca */ /* 0x000fd600000e0000 */
[----:B------:R-:W-:Y:S02]  /*1250*/  UISETP.GT.U32.AND UP0, UPT, UR4, 0x1, UPT ;  /* 0x000000010400788c */ /* 0x000fe4000bf04070 */
[----:B------:R-:W-:Y:S02]  /*1260*/  ULOP3.LUT UR4, UR4, 0xfffffffe, URZ, 0xc0, !UPT ;  /* 0xfffffffe04047892 */ /* 0x000fe4000f8ec0ff */
[----:B------:R-:W-:Y:S02]  /*1270*/  UISETP.NE.AND UP1, UPT, UR8, URZ, UP0 ;  /* 0x000000ff0800728c */ /* 0x000fe40008725270 */
[----:B------:R-:W-:Y:S02]  /*1280*/  UISETP.NE.AND UP0, UPT, UR8, 0x1, UP0 ;  /* 0x000000010800788c */ /* 0x000fe40008705270 */
[----:B------:R-:W-:Y:S02]  /*1290*/  USEL UR7, URZ, 0x1, UP1 ;  /* 0x00000001ff077887 */ /* 0x000fe40008800000 */
[----:B------:R-:W-:-:S02]  /*12a0*/  USEL UR6, URZ, 0x4, UP0 ;  /* 0x00000004ff067887 */ /* 0x000fc40008000000 */
[----:B------:R-:W-:Y:S02]  /*12b0*/  USEL UR5, URZ, 0x2, UP1 ;  /* 0x00000002ff057887 */ /* 0x000fe40008800000 */
[----:B------:R-:W-:Y:S02]  /*12c0*/  ULEA UR4, UR8, UR4, 0x1 ;  /* 0x0000000408047291 */ /* 0x000fe4000f8e08ff */
[----:B------:R-:W-:Y:S02]  /*12d0*/  USEL UR8, URZ, 0x8, UP0 ;  /* 0x00000008ff087887 */ /* 0x000fe40008000000 */
[----:B------:R-:W-:-:S03]  /*12e0*/  UIADD3 UR5, UPT, UPT, UR5, UR6, UR7 ;  /* 0x0000000605057290 */ /* 0x000fc6000fffe007 */
[----:B------:R-:W-:Y:S01]  /*12f0*/  UMOV UR6, 0x3 ;  /* 0x0000000300067882 */ /* 0x000fe20000000000 */
[----:B------:R-:W-:Y:S02]  /*1300*/  UIADD3 UR5, UPT, UPT, UR5, UR8, URZ ;  /* 0x0000000805057290 */ /* 0x000fe4000fffe0ff */
[----:B------:R-:W-:-:S04]  /*1310*/  USHF.L.U32 UR4, UR6, UR4, URZ ;  /* 0x0000000406047299 */ /* 0x000fc800080006ff */
[----:B------:R-:W-:Y:S02]  /*1320*/  IMAD.U32 R2, RZ, RZ, UR5 ;  /* 0x00000005ff027e24 */ /* 0x000fe4000f8e00ff */
[----:B------:R-:W-:Y:S02]  /*1330*/  IMAD.U32 R0, RZ, RZ, UR4 ;  /* 0x00000004ff007e24 */ /* 0x000fe4000f8e00ff */
.L_x_17:
[----:B------:R-:W-:Y:S05]  /*1340*/  BRA.U !UP2, `(.L_x_18) ;  /* 0x000000010ad07547 */ /* 0x000fea000b800000 */
[----:B------:R-:W1:Y:S01]  /*1350*/  LDCU.128 UR24, c[0x0][0xb10] ;  /* 0x00016200ff1877ac */ /* 0x000e620008000c00 */
[----:B------:R-:W2:Y:S01]  /*1360*/  LDCU UR12, c[0x0][0x370] ;  /* 0x00006e00ff0c77ac */ /* 0x000ea20008000800 */
[----:B------:R-:W3:Y:S01]  /*1370*/  LDCU UR5, c[0x0][0x374] ;  /* 0x00006e80ff0577ac */ /* 0x000ee20008000800 */
[----:B------:R-:W4:Y:S01]  /*1380*/  LDCU UR22, c[0x0][0xb0c] ;  /* 0x00016180ff1677ac */ /* 0x000f220008000800 */
[----:B------:R-:W4:Y:S01]  /*1390*/  LDCU UR4, c[0x0][0xb20] ;  /* 0x00016400ff0477ac */ /* 0x000f220008000800 */
[----:B------:R-:W4:Y:S01]  /*13a0*/  LDCU.64 UR16, c[0x0][0xb28] ;  /* 0x00016500ff1077ac */ /* 0x000f220008000a00 */
[----:B-1----:R-:W-:Y:S02]  /*13b0*/  UISETP.NE.AND UP0, UPT, UR26, 0x1, UPT ;  /* 0x000000011a00788c */ /* 0x002fe4000bf05270 */
[----:B---3--:R-:W-:Y:S02]  /*13c0*/  UIMAD.WIDE.U32 UR6, UR5, UR27, URZ ;  /* 0x0000001b050672a5 */ /* 0x008fe4000f8e00ff */
[----:B--2---:R-:W-:-:S02]  /*13d0*/  UIMAD.WIDE.U32 UR8, UR12, UR24, URZ ;  /* 0x000000180c0872a5 */ /* 0x004fc4000f8e00ff */
[----:B----4-:R-:W-:Y:S02]  /*13e0*/  UISETP.NE.AND UP1, UPT, UR22, 0x1, UPT ;  /* 0x000000011600788c */ /* 0x010fe4000bf25270 */
[----:B------:R-:W-:Y:S01]  /*13f0*/  UISETP.NE.AND UP2, UPT, UR18, 0x1, UPT ;  /* 0x000000011200788c */ /* 0x000fe2000bf45270 */
[----:B------:R-:W-:Y:S02]  /*1400*/  UMOV UR6, UR7 ;  /* 0x0000000700067c82 */ /* 0x000fe40008000000 */
[----:B------:R-:W-:Y:S01]  /*1410*/  UMOV UR8, UR9 ;  /* 0x0000000900087c82 */ /* 0x000fe20008000000 */
[----:B------:R-:W-:Y:S02]  /*1420*/  @UP0 USHF.R.U32.HI UR5, URZ, UR4, UR6 ;  /* 0x00000004ff050299 */ /* 0x000fe40008011606 */
[----:B------:R-:W-:Y:S02]  /*1430*/  UIMAD.WIDE.U32 UR14, UR20, UR27, URZ ;  /* 0x0000001b140e72a5 */ /* 0x000fe4000f8e00ff */
[----:B------:R-:W-:-:S02]  /*1440*/  UIMAD.WIDE.U32 UR6, UR5, UR16, URZ ;  /* 0x00000010050672a5 */ /* 0x000fc4000f8e00ff */
[----:B------:R-:W-:Y:S02]  /*1450*/  @UP1 USHF.R.U32.HI UR12, URZ, UR25, UR8 ;  /* 0x00000019ff0c1299 */ /* 0x000fe40008011608 */
[----:B------:R-:W-:Y:S02]  /*1460*/  UIMAD.WIDE.U32 UR10, UR21, UR24, URZ ;  /* 0x00000018150a72a5 */ /* 0x000fe4000f8e00ff */
[----:B------:R-:W-:Y:S01]  /*1470*/  UIMAD.WIDE.U32 UR8, UR12, UR16, URZ ;  /* 0x000000100c0872a5 */ /* 0x000fe2000f8e00ff */
[----:B------:R-:W-:Y:S01]  /*1480*/  UMOV UR14, UR15 ;  /* 0x0000000f000e7c82 */ /* 0x000fe20008000000 */
[----:B------:R-:W-:Y:S01]  /*1490*/  UMOV UR6, UR7 ;  /* 0x0000000700067c82 */ /* 0x000fe20008000000 */
[----:B------:R-:W-:Y:S02]  /*14a0*/  USHF.R.U32.HI UR14, URZ, UR4, UR14 ;  /* 0x00000004ff0e7299 */ /* 0x000fe4000801160e */
[----:B------:R-:W-:Y:S01]  /*14b0*/  @UP2 USHF.R.U32.HI UR5, URZ, UR17, UR6 ;  /* 0x00000011ff052299 */ /* 0x000fe20008011606 */
[----:B------:R-:W-:-:S02]  /*14c0*/  UMOV UR10, UR11 ;  /* 0x0000000b000a7c82 */ /* 0x000fc40008000000 */
[----:B------:R-:W-:Y:S01]  /*14d0*/  UMOV UR6, UR9 ;  /* 0x0000000900067c82 */ /* 0x000fe20008000000 */
[----:B------:R-:W-:Y:S02]  /*14e0*/  USHF.R.U32.HI UR10, URZ, UR25, UR10 ;  /* 0x00000019ff0a7299 */ /* 0x000fe4000801160a */
[----:B------:R-:W-:Y:S02]  /*14f0*/  @UP2 USHF.R.U32.HI UR12, URZ, UR17, UR6 ;  /* 0x00000011ff0c2299 */ /* 0x000fe40008011606 */
[----:B------:R-:W-:Y:S02]  /*1500*/  USEL UR4, UR20, UR14, !UP0 ;  /* 0x0000000e14047287 */ /* 0x000fe4000c000000 */
[----:B------:R-:W-:Y:S02]  /*1510*/  UIMAD UR6, UR5, UR18, URZ ;  /* 0x00000012050672a4 */ /* 0x000fe4000f8e02ff */
[----:B------:R-:W-:Y:S02]  /*1520*/  USEL UR5, UR21, UR10, !UP1 ;  /* 0x0000000a15057287 */ /* 0x000fe4000c800000 */
[----:B------:R-:W-:-:S02]  /*1530*/  UIMAD UR8, UR12, UR18, URZ ;  /* 0x000000120c0872a4 */ /* 0x000fc4000f8e02ff */
[----:B------:R-:W-:Y:S02]  /*1540*/  UISETP.GE.AND UP0, UPT, UR4, UR6, UPT ;  /* 0x000000060400728c */ /* 0x000fe4000bf06270 */
[----:B------:R-:W-:Y:S02]  /*1550*/  UIMAD.WIDE.U32 UR6, UR4, UR16, URZ ;  /* 0x00000010040672a5 */ /* 0x000fe4000f8e00ff */
[----:B------:R-:W-:Y:S02]  /*1560*/  UISETP.GE.OR UP0, UPT, UR5, UR8, UP0 ;  /* 0x000000080500728c */ /* 0x000fe40008706670 */
[----:B------:R-:W-:Y:S02]  /*1570*/  UIMAD.WIDE.U32 UR8, UR5, UR16, URZ ;  /* 0x00000010050872a5 */ /* 0x000fe4000f8e00ff */
[----:B------:R-:W-:Y:S02]  /*1580*/  USHF.R.U32.HI UR7, URZ, UR17, UR7 ;  /* 0x00000011ff077299 */ /* 0x000fe40008011607 */
[----:B------:R-:W-:-:S02]  /*1590*/  UIADD3 UR10, UPT, UPT, -UR4, URZ, URZ ;  /* 0x000000ff040a7290 */ /* 0x000fc4000fffe1ff */
[----:B------:R-:W-:Y:S02]  /*15a0*/  USEL UR7, UR4, UR7, !UP2 ;  /* 0x0000000704077287 */ /* 0x000fe4000d000000 */
[----:B------:R-:W-:Y:S01]  /*15b0*/  UIADD3 UR16, UPT, UPT, -UR5, URZ, URZ ;  /* 0x000000ff05107290 */ /* 0x000fe2000fffe1ff */
[----:B------:R-:W-:Y:S01]  /*15c0*/  @!UP0 UMOV UR6, UR9 ;  /* 0x0000000900068c82 */ /* 0x000fe20008000000 */
[----:B------:R-:W-:Y:S02]  /*15d0*/  UIADD3 UR8, UPT, UPT, -UR7, URZ, URZ ;  /* 0x000000ff07087290 */ /* 0x000fe4000fffe1ff */
[----:B------:R-:W-:Y:S02]  /*15e0*/  @!UP0 USHF.R.U32.HI UR6, URZ, UR17, UR6 ;  /* 0x00000011ff068299 */ /* 0x000fe40008011606 */
[----:B------:R-:W-:Y:S02]  /*15f0*/  UIMAD UR8, UR18, UR8, UR4 ;  /* 0x00000008120872a4 */ /* 0x000fe4000f8e0204 */
[----:B------:R-:W-:-:S02]  /*1600*/  @!UP0 USEL UR6, UR5, UR6, !UP2 ;  /* 0x0000000605068287 */ /* 0x000fc4000d000000 */
[----:B------:R-:W-:Y:S02]  /*1610*/  UIMAD UR20, UR26, UR10, UR20 ;  /* 0x0000000a1a1472a4 */ /* 0x000fe4000f8e0214 */
[----:B------:R-:W-:Y:S02]  /*1620*/  @!UP0 UIADD3 UR7, UPT, UPT, UR7, -UR6, URZ ;  /* 0x8000000607078290 */ /* 0x000fe4000fffe0ff */
[----:B------:R-:W-:Y:S02]  /*1630*/  @!UP0 UIMAD UR6, UR8, UR12, UR6 ;  /* 0x0000000c080682a4 */ /* 0x000fe4000f8e0206 */
[----:B------:R-:W-:Y:S02]  /*1640*/  @!UP0 UIMAD UR4, UR7, UR18, UR5 ;  /* 0x00000012070482a4 */ /* 0x000fe4000f8e0205 */
[----:B------:R-:W-:Y:S02]  /*1650*/  UIMAD UR16, UR22, UR16, UR21 ;  /* 0x00000010161072a4 */ /* 0x000fe4000f8e0215 */
[----:B------:R-:W-:Y:S01]  /*1660*/  UIMAD UR20, UR4, UR26, UR20 ;  /* 0x0000001a041472a4 */ /* 0x000fe2000f8e0214 */
[----:B------:R-:W-:-:S02]  /*1670*/  @!UP0 UMOV UR5, UR6 ;  /* 0x0000000600058c82 */ /* 0x000fc40008000000 */
[----:B------:R-:W-:-:S12]  /*1680*/  UIMAD UR16, UR5, UR22, UR16 ;  /* 0x00000016051072a4 */ /* 0x000fd8000f8e0210 */
.L_x_18:
[----:B------:R-:W-:Y:S02]  /*1690*/  UISETP.NE.AND UP1, UPT, UR23, 0x1, UPT ;  /* 0x000000011700788c */ /* 0x000fe4000bf25270 */
[----:B------:R-:W-:Y:S02]  /*16a0*/  UISETP.NE.AND UP0, UPT, UR13, 0x2, UPT ;  /* 0x000000020d00788c */ /* 0x000fe4000bf05270 */
[----:B------:R-:W-:Y:S02]  /*16b0*/  ULOP3.LUT UR28, UR28, 0x1000, URZ, 0xc0, !UPT ;  /* 0x000010001c1c7892 */ /* 0x000fe4000f8ec0ff */
[----:B------:R-:W-:-:S03]  /*16c0*/  USHF.L.U32 UR24, UR29, UR19, URZ ;  /* 0x000000131d187299 */ /* 0x000fc600080006ff */
[----:B------:R-:W-:Y:S09]  /*16d0*/  BRA.U UP1, `(.L_x_19) ;  /* 0x0000000101447547 */ /* 0x000ff2000b800000 */
[----:B------:R-:W1:Y:S01]  /*16e0*/  LDCU.128 UR8, c[0x0][0xb10] ;  /* 0x00016200ff0877ac */ /* 0x000e620008000c00 */
[----:B------:R-:W2:Y:S01]  /*16f0*/  LDCU UR12, c[0x0][0xb0c] ;  /* 0x00016180ff0c77ac */ /* 0x000ea20008000800 */
[----:B------:R-:W3:Y:S01]  /*1700*/  LDCU UR14, c[0x0][0xb20] ;  /* 0x00016400ff0e77ac */ /* 0x000ee20008000800 */
[----:B-1----:R-:W-:Y:S02]  /*1710*/  UIMAD.WIDE.U32 UR6, UR16, UR8, URZ ;  /* 0x00000008100672a5 */ /* 0x002fe4000f8e00ff */
[----:B------:R-:W-:Y:S02]  /*1720*/  UIMAD.WIDE.U32 UR4, UR20, UR11, URZ ;  /* 0x0000000b140472a5 */ /* 0x000fe4000f8e00ff */
[----:B--2---:R-:W-:Y:S02]  /*1730*/  UISETP.NE.AND UP2, UPT, UR12, 0x1, UPT ;  /* 0x000000010c00788c */ /* 0x004fe4000bf45270 */
[----:B------:R-:W-:Y:S01]  /*1740*/  UISETP.NE.AND UP1, UPT, UR10, 0x1, UPT ;  /* 0x000000010a00788c */ /* 0x000fe2000bf25270 */
[----:B------:R-:W-:-:S02]  /*1750*/  UMOV UR6, UR7 ;  /* 0x0000000700067c82 */ /* 0x000fc40008000000 */
[----:B------:R-:W-:Y:S01]  /*1760*/  UMOV UR4, UR5 ;  /* 0x0000000500047c82 */ /* 0x000fe20008000000 */
[----:B------:R-:W-:Y:S02]  /*1770*/  USHF.R.U32.HI UR6, URZ, UR9, UR6 ;  /* 0x00000009ff067299 */ /* 0x000fe40008011606 */
[----:B---3--:R-:W-:Y:S02]  /*1780*/  USHF.R.U32.HI UR4, URZ, UR14, UR4 ;  /* 0x0000000eff047299 */ /* 0x008fe40008011604 */
[----:B------:R-:W-:Y:S02]  /*1790*/  USEL UR5, UR16, UR6, !UP2 ;  /* 0x0000000610057287 */ /* 0x000fe4000d000000 */
[----:B------:R-:W-:-:S04]  /*17a0*/  USEL UR4, UR20, UR4, !UP1 ;  /* 0x0000000414047287 */ /* 0x000fc8000c800000 */
[----:B------:R-:W-:Y:S02]  /*17b0*/  UIADD3 UR6, UPT, UPT, -UR4, UR5, URZ ;  /* 0x0000000504067290 */ /* 0x000fe4000fffe1ff */
[----:B------:R-:W-:Y:S02]  /*17c0*/  UIADD3 UR4, UPT, UPT, UR4, -UR5, URZ ;  /* 0x8000000504047290 */ /* 0x000fe4000fffe0ff */
[----:B------:R-:W-:Y:S02]  /*17d0*/  UIMAD UR20, UR6, UR10, UR20 ;  /* 0x0000000a061472a4 */ /* 0x000fe4000f8e0214 */
[----:B------:R-:W-:-:S12]  /*17e0*/  UIMAD UR16, UR4, UR12, UR16 ;  /* 0x0000000c041072a4 */ /* 0x000fd8000f8e0210 */
.L_x_19:
[----:B------:R-:W-:Y:S05]  /*17f0*/  BRA.U !UP5, `(.L_x_20) ;  /* 0x000000010d0c7547 */ /* 0x000fea000b800000 */
[----:B------:R-:W-:Y:S01]  /*1800*/  UCGABAR_WAIT ;  /* 0x0000000000007dc7 */ /* 0x000fe20008000000 */
[----:B------:R-:W-:Y:S01]  /*1810*/  CCTL.IVALL ;  /* 0x00000000ff00798f */ /* 0x000fe20002000000 */
[----:B------:R-:W-:Y:S05]  /*1820*/  BRA `(.L_x_21) ;  /* 0x0000000000047947 */ /* 0x000fea0003800000 */
.L_x_20:
[----:B------:R-:W-:Y:S06]  /*1830*/  BAR.SYNC.DEFER_BLOCKING 0x0 ;  /* 0x0000000000007b1d */ /* 0x000fec0000010000 */
.L_x_21:
[----:B------:R-:W-:Y:S05]  /*1840*/  BRA.U UP0, `(.L_x_22) ;  /* 0x0000001500147547 */ /* 0x000fea000b800000 */
[----:B------:R-:W1:Y:S01]  /*1850*/  LDCU UR6, c[0x0][0x38c] ;  /* 0x00007180ff0677ac */ /* 0x000e620008000800 */
[----:B------:R-:W2:Y:S01]  /*1860*/  S2UR UR9, SR_CgaCtaId ;  /* 0x00000000000979c3 */ /* 0x000ea20000008800 */
[----:B------:R-:W-:Y:S01]  /*1870*/  PLOP3.LUT P1, PT, PT, PT, UP3, 0x80, 0x8 ;  /* 0x000000000008781c */ /* 0x000fe20003f2f038 */
[----:B------:R-:W-:Y:S01]  /*1880*/  IMAD.MOV.U32 R12, RZ, RZ, 0x1 ;  /* 0x00000001ff0c7424 */ /* 0x000fe200078e00ff */
[----:B------:R-:W-:Y:S01]  /*1890*/  UMOV UR8, 0x400 ;  /* 0x0000040000087882 */ /* 0x000fe20000000000 */
[----:B------:R-:W-:Y:S01]  /*18a0*/  UISETP.NE.AND UP1, UPT, UR13, URZ, UPT ;  /* 0x000000ff0d00728c */ /* 0x000fe2000bf25270 */
[----:B------:R-:W-:Y:S01]  /*18b0*/  ISETP.NE.AND P2, PT, R3, RZ, P3 ;  /* 0x000000ff0300720c */ /* 0x000fe20001f45270 */
[----:B------:R-:W-:Y:S01]  /*18c0*/  USHF.L.U32 UR7, UR21, 0x7, URZ ;  /* 0x0000000715077899 */ /* 0x000fe200080006ff */
[----:B------:R-:W-:Y:S01]  /*18d0*/  PLOP3.LUT P1, PT, P1, PT, PT, 0x8, 0x80 ;  /* 0x000000000080781c */ /* 0x000fe20000f2e170 */
[----:B------:R-:W-:Y:S01]  /*18e0*/  USHF.L.U32 UR46, UR21, 0x6, URZ ;  /* 0x00000006152e7899 */ /* 0x000fe200080006ff */
[----:B------:R-:W-:Y:S01]  /*18f0*/  CS2R R10, SRZ ;  /* 0x00000000000a7805 */ /* 0x000fe2000001ff00 */
[----:B------:R-:W-:Y:S01]  /*1900*/  IMAD.MOV.U32 R9, RZ, RZ, RZ ;  /* 0x000000ffff097224 */ /* 0x000fe200078e00ff */
[----:B------:R-:W3:Y:S01]  /*1910*/  LDCU UR39, c[0x0][0x370] ;  /* 0x00006e00ff2777ac */ /* 0x000ee20008000800 */
[----:B------:R-:W-:Y:S01]  /*1920*/  IMAD.MOV.U32 R8, RZ, RZ, 0x1 ;  /* 0x00000001ff087424 */ /* 0x000fe200078e00ff */
[----:B------:R-:W4:Y:S01]  /*1930*/  LDCU.64 UR26, c[0x0][0x348] ;  /* 0x00006900ff1a77ac */ /* 0x000f220008000a00 */
[----:B-1----:R-:W-:-:S02]  /*1940*/  UIADD3 UR5, UPT, UPT, UR6, 0x3f, URZ ;  /* 0x0000003f06057890 */ /* 0x002fc4000fffe0ff */
[----:B------:R-:W-:Y:S02]  /*1950*/  UIADD3 UR47, UPT, UPT, UR6, 0x7e, URZ ;  /* 0x0000007e062f7890 */ /* 0x000fe4000fffe0ff */
[----:B------:R-:W-:Y:S02]  /*1960*/  USHF.R.S32.HI UR4, URZ, 0x1f, UR5 ;  /* 0x0000001fff047899 */ /* 0x000fe40008011405 */
[----:B--2---:R-:W-:Y:S02]  /*1970*/  ULEA UR13, UR9, UR8, 0x18 ;  /* 0x00000008090d7291 */ /* 0x004fe4000f8ec0ff */
[----:B------:R-:W-:Y:S02]  /*1980*/  ULEA.HI UR4, UR4, UR5, URZ, 0x6 ;  /* 0x0000000504047291 */ /* 0x000fe4000f8f30ff */
[----:B------:R-:W-:Y:S02]  /*1990*/  ULOP3.LUT UR5, UR7, 0x80, URZ, 0xc0, !UPT ;  /* 0x0000008007057892 */ /* 0x000fe4000f8ec0ff */
[----:B------:R-:W-:-:S02]  /*19a0*/  USHF.R.S32.HI UR41, URZ, 0x6, UR4 ;  /* 0x00000006ff297899 */ /* 0x000fc40008011404 */
[----:B------:R-:W-:Y:S02]  /*19b0*/  UIADD3 UR4, UPT, UPT, UR6, -0x1, URZ ;  /* 0xffffffff06047890 */ /* 0x000fe4000fffe0ff */
[----:B------:R-:W-:Y:S02]  /*19c0*/  UISETP.LT.U32.AND UP0, UPT, UR41, 0x5, UPT ;  /* 0x000000052900788c */ /* 0x000fe4000bf01070 */
[----:B------:R-:W-:Y:S02]  /*19d0*/  UISETP.GE.U32.AND UP2, UPT, UR4, -0x7f, UPT ;  /* 0xffffff810400788c */ /* 0x000fe4000bf46070 */
[----:B------:R-:W-:Y:S02]  /*19e0*/  USEL UR40, UR41, 0x5, UP0 ;  /* 0x0000000529287887 */ /* 0x000fe40008000000 */
[----:B------:R-:W-:Y:S02]  /*19f0*/  ULEA UR30, UR28, UR13, 0x1 ;  /* 0x0000000d1c1e7291 */ /* 0x000fe4000f8e08ff */
[----:B------:R-:W-:Y:S01]  /*1a00*/  UIADD3 UR4, UPT, UPT, UR40, -0x1, URZ ;  /* 0xffffffff28047890 */ /* 0x000fe2000fffe0ff */
[----:B------:R-:W1:Y:S04]  /*1a10*/  LDCU UR38, c[0x0][0x374] ;  /* 0x00006e80ff2677ac */ /* 0x000e680008000800 */
[----:B------:R-:W-:-:S02]  /*1a20*/  @UP2 UIADD3 UR4, UPT, UPT, UR40, URZ, URZ ;  /* 0x000000ff28042290 */ /* 0x000fc4000fffe0ff */
[----:B------:R-:W-:Y:S02]  /*1a30*/  ULOP3.LUT UR46, UR46, 0x40, URZ, 0xc0, !UPT ;  /* 0x000000402e2e7892 */ /* 0x000fe4000f8ec0ff */
[----:B------:R-:W-:Y:S02]  /*1a40*/  USEL UR21, UR48, 0x2, UP1 ;  /* 0x0000000230157887 */ /* 0x000fe40008800000 */
[----:B------:R-:W-:Y:S02]  /*1a50*/  ULEA.HI UR45, UR28, UR5, URZ, 0x1a ;  /* 0x000000051c2d7291 */ /* 0x000fe4000f8fd0ff */
[----:B------:R-:W-:Y:S02]  /*1a60*/  UIADD3 UR30, UPT, UPT, UR30, 0x8400, URZ ;  /* 0x000084001e1e7890 */ /* 0x000fe4000fffe0ff */
[----:B------:R-:W-:Y:S02]  /*1a70*/  UIADD3 UR44, UPT, UPT, UR41, -UR40, URZ ;  /* 0x80000028292c7290 */ /* 0x000fe4000fffe0ff */
[----:B------:R-:W-:-:S02]  /*1a80*/  UIADD3 UR29, UPT, UPT, UR4, 0x1, URZ ;  /* 0x00000001041d7890 */ /* 0x000fc4000fffe0ff */
[----:B------:R-:W-:Y:S01]  /*1a90*/  UIADD3 UR43, UPT, UPT, -UR4, URZ, URZ ;  /* 0x000000ff042b7290 */ /* 0x000fe2000fffe1ff */
[----:B-1-34-:R-:W-:-:S11]  /*1aa0*/  UMOV UR6, URZ ;  /* 0x000000ff00067c82 */ /* 0x01afd60008000000 */
.L_x_42:
[----:B-1----:R-:W1:Y:S02]  /*1ab0*/  S2UR UR4, SR_CgaCtaId ;  /* 0x00000000000479c3 */ /* 0x002e640000008800 */
[----:B-1----:R-:W-:-:S09]  /*1ac0*/  UISETP.NE.AND UP0, UPT, UR4, URZ, UPT ;  /* 0x000000ff0400728c */ /* 0x002fd2000bf05270 */
[----:B------:R-:W-:Y:S05]  /*1ad0*/  BRA.U UP0, `(.L_x_23) ;  /* 0x0000000100287547 */ /* 0x000fea000b800000 */
[----:B------:R-:W-:Y:S02]  /*1ae0*/  LEA R0, R9, UR13, 0x3 ;  /* 0x0000000d09007c11 */ /* 0x000fe4000f8e18ff */
[----:B------:R-:W-:-:S04]  /*1af0*/  SHF.L.U32 R3, R8, 0x1f, RZ ;  /* 0x0000001f08037819 */ /* 0x000fc800000006ff */
[----:B------:R-:W1:Y:S02]  /*1b00*/  SYNCS.PHASECHK.TRANS64.TRYWAIT P0, [R0+URZ+0x110], R3 ;  /* 0x00011003000075a7 */ /* 0x000e6400080011ff */
[----:B-1----:R-:W-:Y:S05]  /*1b10*/  @!P0 BRA `(.L_x_24) ;  /* 0x0000008000248947 */ /* 0x002fea0003800000 */
.L_x_150:
[----:B------:R2:W-:Y:S01]  /*1b20*/  SYNCS.ARRIVE.TRANS64.A1T0 RZ, [R0+URZ+0x100], RZ ;  /* 0x000100ff00ff79a7 */ /* 0x0005e200081000ff */
[----:B------:R-:W-:-:S05]  /*1b30*/  VIADD R9, R9, 0x1 ;  /* 0x0000000109097836 */ /* 0x000fca0000000000 */
[----:B------:R-:W-:-:S04]  /*1b40*/  ISETP.NE.AND P0, PT, R9, 0x2, PT ;  /* 0x000000020900780c */ /* 0x000fc80003f05270 */
[----:B-1----:R-:W-:Y:S02]  /*1b50*/  SEL R3, RZ, 0x1, P0 ;  /* 0x00000001ff037807 */ /* 0x002fe40000000000 */
[----:B------:R-:W-:Y:S02]  /*1b60*/  SEL R9, R9, RZ, P0 ;  /* 0x000000ff09097207 */ /* 0x000fe40000000000 */
[----:B------:R-:W-:-:S07]  /*1b70*/  LOP3.LUT R8, R8, R3, RZ, 0x3c, !PT ;  /* 0x0000000308087212 */ /* 0x000fce00078e3cff */
.L_x_23:
[----:B------:R-:W-:Y:S01]  /*1b80*/  ULEA UR4, UR6, UR13, 0x3 ;  /* 0x0000000d06047291 */ /* 0x000fe2000f8e18ff */
[----:B--2---:R-:W-:Y:S01]  /*1b90*/  SHF.L.U32 R0, R12, 0x1f, RZ ;  /* 0x0000001f0c007819 */ /* 0x004fe200000006ff */
[----:B------:R-:W-:Y:S02]  /*1ba0*/  UISETP.GE.U32.AND UP0, UPT, UR47, 0x7f, UPT ;  /* 0x0000007f2f00788c */ /* 0x000fe4000bf06070 */
[----:B------:R-:W-:Y:S01]  /*1bb0*/  ULEA UR11, UR20, UR46, 0x7 ;  /* 0x0000002e140b7291 */ /* 0x000fe2000f8e38ff */
[----:B------:R-:W-:-:S04]  /*1bc0*/  UMOV UR7, URZ ;  /* 0x000000ff00077c82 */ /* 0x000fc80008000000 */
[----:B------:R1:W2:Y:S01]  /*1bd0*/  SYNCS.PHASECHK.TRANS64.TRYWAIT P0, [UR4+0x28], R0 ;  /* 0x00002800ff0075a7 */ /* 0x0002a20008001104 */
[----:B------:R-:W-:-:S04]  /*1be0*/  ULEA.HI UR4, UR16, UR16, URZ, 0x1 ;  /* 0x0000001010047291 */ /* 0x000fc8000f8f08ff */
[----:B------:R-:W-:-:S04]  /*1bf0*/  USHF.L.U32 UR4, UR4, 0x7, URZ ;  /* 0x0000000704047899 */ /* 0x000fc800080006ff */
[----:B------:R-:W-:-:S04]  /*1c00*/  ULOP3.LUT UR35, UR4, 0xffffff00, URZ, 0xc0, !UPT ;  /* 0xffffff0004237892 */ /* 0x000fc8000f8ec0ff */
[----:B------:R-:W-:Y:S01]  /*1c10*/  UIADD3 UR35, UPT, UPT, UR45, UR35, URZ ;  /* 0x000000232d237290 */ /* 0x000fe2000fffe0ff */
[----:B------:R-:W-:Y:S11]  /*1c20*/  BRA.U !UP0, `(.L_x_25) ;  /* 0x0000000108c87547 */ /* 0x000ff6000b800000 */
[----:B------:R-:W-:Y:S01]  /*1c30*/  UMOV UR16, UR43 ;  /* 0x0000002b00107c82 */ /* 0x000fe20008000000 */
[----:B------:R-:W-:Y:S01]  /*1c40*/  UMOV UR4, UR6 ;  /* 0x0000000600047c82 */ /* 0x000fe20008000000 */
[----:B------:R-:W-:-:S05]  /*1c50*/  UMOV UR34, URZ ;  /* 0x000000ff00227c82 */ /* 0x000fca0008000000 */
.L_x_31:
[----:B------:R-:W-:Y:S01]  /*1c60*/  ULEA UR33, UR4, UR13, 0x3 ;  /* 0x0000000d04217291 */ /* 0x000fe2000f8e18ff */
[----:B------:R-:W-:Y:S01]  /*1c70*/  @P3 MOV R2, 0xc000 ;  /* 0x0000c00000023802 */ /* 0x000fe20000000f00 */
[----:B--234-:R-:W-:Y:S10]  /*1c80*/  @P0 BRA `(.L_x_26) ;  /* 0x00000000000c0947 */ /* 0x01cff40003800000 */
[----:B------:R-:W-:-:S04]  /*1c90*/  SHF.L.U32 R3, R12, 0x1f, RZ ;  /* 0x0000001f0c037819 */ /* 0x000fc800000006ff */
[----:B------:R-:W2:Y:S02]  /*1ca0*/  SYNCS.PHASECHK.TRANS64.TRYWAIT P0, [UR33+0x28], R3 ;  /* 0x00002803ff0075a7 */ /* 0x000ea40008001121 */
[----:B--2---:R-:W-:Y:S05]  /*1cb0*/  @!P0 BRA `(.L_x_27) ;  /* 0x0000007c00d08947 */ /* 0x004fea0003800000 */
.L_x_26:
[----:B------:R2:W-:Y:S01]  /*1cc0*/  @P3 SYNCS.ARRIVE.TRANS64 RZ, [UR33], R2 ;  /* 0x00000002ffff39a7 */ /* 0x0005e20008000021 */
[----:B------:R-:W-:Y:S02]  /*1cd0*/  ULOP3.LUT UR5, UR21, 0x2, URZ, 0xfc, !UPT ;  /* 0x0000000215057892 */ /* 0x000fe4000f8efcff */
[----:B------:R-:W-:Y:S02]  /*1ce0*/  UIADD3 UR16, UPT, UPT, UR16, 0x1, URZ ;  /* 0x0000000110107890 */ /* 0x000fe4000fffe0ff */
[----:B------:R-:W-:Y:S02]  /*1cf0*/  UISETP.NE.AND UP0, UPT, UR5, 0x2, UPT ;  /* 0x000000020500788c */ /* 0x000fe4000bf05270 */
[----:B------:R-:W-:-:S07]  /*1d00*/  UISETP.NE.AND UP2, UPT, UR16, 0x1, UPT ;  /* 0x000000011000788c */ /* 0x000fce000bf45270 */
[----:B------:R-:W-:Y:S05]  /*1d10*/  BRA.U UP0, `(.L_x_28) ;  /* 0x0000000100047547 */ /* 0x000fea000b800000 */
[----:B------:R-:W-:Y:S05]  /*1d20*/  BPT.TRAP 0x1 ;  /* 0x000000040000795c */ /* 0x000fea0000300000 */
.L_x_28:
[----:B------:R-:W-:Y:S04]  /*1d30*/  BSSY.RECONVERGENT B0, `(.L_x_29) ;  /* 0x0000003000007945 */ /* 0x000fe80003800200 */
[----:B------:R-:W-:Y:S05]  /*1d40*/  @!P2 BRA `(.L_x_30) ;  /* 0x000000000004a947 */ /* 0x000fea0003800000 */
[----:B------:R-:W-:Y:S05]  /*1d50*/  BPT.TRAP 0x1 ;  /* 0x000000040000795c */ /* 0x000fea0000300000 */
.L_x_30:
[----:B------:R-:W-:Y:S05]  /*1d60*/  BSYNC.RECONVERGENT B0 ;  /* 0x0000000000007941 */ /* 0x000fea0003800200 */
.L_x_29:
[----:B------:R-:W-:Y:S02]  /*1d70*/  UIADD3 UR5, UPT, UPT, UR4, 0x1, URZ ;  /* 0x0000000104057890 */ /* 0x000fe4000fffe0ff */
[----:B------:R-:W-:Y:S02]  /*1d80*/  USHF.L.U32 UR8, UR4, 0xd, URZ ;  /* 0x0000000d04087899 */ /* 0x000fe400080006ff */
[----:B------:R-:W-:Y:S02]  /*1d90*/  UISETP.NE.AND UP0, UPT, UR5, 0x5, UPT ;  /* 0x000000050500788c */ /* 0x000fe4000bf05270 */
[----:B------:R-:W-:Y:S02]  /*1da0*/  ULOP3.LUT UR32, UR8, UR28, URZ, 0xfc, !UPT ;  /* 0x0000001c08207292 */ /* 0x000fe4000f8efcff */
[----:B------:R-:W-:Y:S02]  /*1db0*/  USEL UR7, URZ, 0x1, UP0 ;  /* 0x00000001ff077887 */ /* 0x000fe40008000000 */
[----:B------:R-:W-:-:S02]  /*1dc0*/  USEL UR6, UR5, URZ, UP0 ;  /* 0x000000ff05067287 */ /* 0x000fc40008000000 */
[----:B------:R-:W-:Y:S02]  /*1dd0*/  UIADD3 UR14, UP1, UPT, UR26, 0x80, URZ ;  /* 0x000000801a0e7890 */ /* 0x000fe4000ff3e0ff */
[----:B------:R-:W-:Y:S01]  /*1de0*/  ULEA UR5, UR6, UR13, 0x3 ;  /* 0x0000000d06057291 */ /* 0x000fe2000f8e18ff */
[----:B------:R-:W-:Y:S01]  /*1df0*/  LOP3.LUT R12, R12, UR7, RZ, 0x3c, !PT ;  /* 0x000000070c0c7c12 */ /* 0x000fe2000f8e3cff */
[----:B------:R-:W-:Y:S02]  /*1e00*/  ULEA UR32, UR32, UR13, 0x1 ;  /* 0x0000000d20207291 */ /* 0x000fe4000f8e08ff */
[----:B------:R-:W-:Y:S01]  /*1e10*/  UIADD3 UR4, UP0, UPT, UR26, 0x180, URZ ;  /* 0x000001801a047890 */ /* 0x000fe2000ff1e0ff */
[----:B-1----:R-:W-:Y:S01]  /*1e20*/  SHF.L.U32 R0, R12, 0x1f, RZ ;  /* 0x0000001f0c007819 */ /* 0x002fe200000006ff */
[----:B------:R-:W-:Y:S02]  /*1e30*/  ULOP3.LUT UR33, UR33, 0xfefffff8, URZ, 0xc0, !UPT ;  /* 0xfefffff821217892 */ /* 0x000fe4000f8ec0ff */
[----:B------:R-:W-:Y:S01]  /*1e40*/  UIADD3.X UR15, UPT, UPT, URZ, UR27, URZ, UP1, !UPT ;  /* 0x0000001bff0f7290 */ /* 0x000fe20008ffe4ff */
[----:B------:R3:W4:Y:S01]  /*1e50*/  SYNCS.PHASECHK.TRANS64.TRYWAIT P0, [UR5+0x28], R0 ;  /* 0x00002800ff0075a7 */ /* 0x0007220008001105 */
[----:B------:R-:W-:-:S02]  /*1e60*/  UIADD3 UR32, UPT, UPT, UR32, 0x8400, URZ ;  /* 0x0000840020207890 */ /* 0x000fc4000fffe0ff */
[----:B------:R-:W-:Y:S02]  /*1e70*/  UPRMT UR7, URZ, 0x5410, UR24 ;  /* 0x00005410ff077896 */ /* 0x000fe40008000018 */
[----:B------:R-:W-:Y:S02]  /*1e80*/  UIADD3 UR8, UPT, UPT, UR13, 0x1c400, UR8 ;  /* 0x0001c4000d087890 */ /* 0x000fe4000fffe008 */
[----:B------:R-:W-:Y:S01]  /*1e90*/  UIADD3.X UR5, UPT, UPT, URZ, UR27, URZ, UP0, !UPT ;  /* 0x0000001bff057290 */ /* 0x000fe200087fe4ff */
[----:B------:R-:W-:Y:S01]  /*1ea0*/  UMOV UR18, 0x0 ;  /* 0x0000000000127882 */ /* 0x000fe20000000000 */
[----:B------:R-:W-:Y:S01]  /*1eb0*/  UMOV UR19, 0x10000000 ;  /* 0x1000000000137882 */ /* 0x000fe20000000000 */
[----:B------:R-:W-:Y:S01]  /*1ec0*/  UMOV UR10, UR34 ;  /* 0x00000022000a7c82 */ /* 0x000fe20008000000 */
[----:B------:R-:W-:Y:S01]  /*1ed0*/  UMOV UR12, UR36 ;  /* 0x00000024000c7c82 */ /* 0x000fe20008000000 */
[----:B------:R-:W-:Y:S01]  /*1ee0*/  UMOV UR9, UR33 ;  /* 0x0000002100097c82 */ /* 0x000fe20008000000 */
[----:B------:R1:W-:Y:S03]  /*1ef0*/  UTMALDG.3D.MULTICAST.2CTA [UR32], [UR14], UR7, desc[UR18] ;  /* 0x000012200e0073b4 */ /* 0x0003e60008211807 */
[----:B------:R2:W-:Y:S01]  /*1f00*/  UTMALDG.3D.2CTA [UR8], [UR4], desc[UR18] ;  /* 0x00001208040075b4 */ /* 0x0005e20008211000 */
[----:B-1----:R-:W-:Y:S01]  /*1f10*/  UIADD3 UR34, UPT, UPT, UR34, 0x40, URZ ;  /* 0x0000004022227890 */ /* 0x002fe2000fffe0ff */
[----:B------:R-:W-:Y:S01]  /*1f20*/  UMOV UR7, UR29 ;  /* 0x0000001d00077c82 */ /* 0x000fe20008000000 */
[----:B--2---:R-:W-:Y:S01]  /*1f30*/  UMOV UR4, UR6 ;  /* 0x0000000600047c82 */ /* 0x004fe20008000000 */
[----:B------:R-:W-:Y:S09]  /*1f40*/  BRA.U UP2, `(.L_x_31) ;  /* 0xfffffffd02447547 */ /* 0x000ff2000b83ffff */
.L_x_25:
[----:B------:R-:W-:Y:S01]  /*1f50*/  ULEA UR4, UR6, UR13, 0x3 ;  /* 0x0000000d06047291 */ /* 0x000fe2000f8e18ff */
[----:B-1-3--:R-:W-:Y:S01]  /*1f60*/  SHF.L.U32 R0, R12, 0x1f, RZ ;  /* 0x0000001f0c007819 */ /* 0x00afe200000006ff */
[----:B------:R-:W-:Y:S01]  /*1f70*/  @!P1 SYNCS.ARRIVE.TRANS64.A1T0 RZ, [UR13+0x98], RZ ;  /* 0x000098ffffff99a7 */ /* 0x000fe2000810000d */
[----:B------:R-:W-:-:S06]  /*1f80*/  UISETP.GT.AND UP0, UPT, UR41, UR40, UPT ;  /* 0x000000282900728c */ /* 0x000fcc000bf04270 */
[----:B--2-4-:R1:W2:Y:S03]  /*1f90*/  SYNCS.PHASECHK.TRANS64.TRYWAIT P0, [UR4+0x28], R0 ;  /* 0x00002800ff0075a7 */ /* 0x0142a60008001104 */
[----:B------:R-:W-:Y:S05]  /*1fa0*/  BRA.U !UP0, `(.L_x_32) ;  /* 0x0000000108c07547 */ /* 0x000fea000b800000 */
[----:B------:R-:W-:Y:S01]  /*1fb0*/  UIADD3 UR25, UPT, UPT, UR44, UR7, URZ ;  /* 0x000000072c197290 */ /* 0x000fe2000fffe0ff */
[----:B------:R-:W-:-:S11]  /*1fc0*/  UMOV UR4, UR6 ;  /* 0x0000000600047c82 */ /* 0x000fd60008000000 */
.L_x_38:
[----:B------:R-:W-:Y:S01]  /*1fd0*/  ULEA UR17, UR4, UR13, 0x3 ;  /* 0x0000000d04117291 */ /* 0x000fe2000f8e18ff */
[----:B--2---:R-:W-:Y:S01]  /*1fe0*/  @P3 MOV R2, 0xc000 ;  /* 0x0000c00000023802 */ /* 0x004fe20000000f00 */
[----:B--2-4-:R-:W-:Y:S10]  /*1ff0*/  @P0 BRA `(.L_x_33) ;  /* 0x00000000000c0947 */ /* 0x014ff40003800000 */
[----:B------:R-:W-:-:S04]  /*2000*/  SHF.L.U32 R3, R12, 0x1f, RZ ;  /* 0x0000001f0c037819 */ /* 0x000fc800000006ff */
[----:B------:R-:W2:Y:S02]  /*2010*/  SYNCS.PHASECHK.TRANS64.TRYWAIT P0, [UR17+0x28], R3 ;  /* 0x00002803ff0075a7 */ /* 0x000ea40008001111 */
[----:B--2---:R-:W-:Y:S05]  /*2020*/  @!P0 BRA `(.L_x_34) ;  /* 0x0000007c000c8947 */ /* 0x004fea0003800000 */
.L_x_33:
[----:B------:R2:W-:Y:S01]  /*2030*/  @P3 SYNCS.ARRIVE.TRANS64 RZ, [UR17], R2 ;  /* 0x00000002ffff39a7 */ /* 0x0005e20008000011 */
[----:B------:R-:W-:-:S04]  /*2040*/  ULOP3.LUT UR5, UR21, 0x2, URZ, 0xfc, !UPT ;  /* 0x0000000215057892 */ /* 0x000fc8000f8efcff */
[----:B------:R-:W-:-:S09]  /*2050*/  UISETP.NE.AND UP0, UPT, UR5, 0x2, UPT ;  /* 0x000000020500788c */ /* 0x000fd2000bf05270 */
[----:B------:R-:W-:Y:S05]  /*2060*/  BRA.U UP0, `(.L_x_35) ;  /* 0x0000000100047547 */ /* 0x000fea000b800000 */
[----:B------:R-:W-:Y:S05]  /*2070*/  BPT.TRAP 0x1 ;  /* 0x000000040000795c */ /* 0x000fea0000300000 */
.L_x_35:
[----:B------:R-:W-:Y:S04]  /*2080*/  BSSY.RECONVERGENT B0, `(.L_x_36) ;  /* 0x0000003000007945 */ /* 0x000fe80003800200 */
[----:B------:R-:W-:Y:S05]  /*2090*/  @!P2 BRA `(.L_x_37) ;  /* 0x000000000004a947 */ /* 0x000fea0003800000 */
[----:B------:R-:W-:Y:S05]  /*20a0*/  BPT.TRAP 0x1 ;  /* 0x000000040000795c */ /* 0x000fea0000300000 */
.L_x_37:
[----:B------:R-:W-:Y:S05]  /*20b0*/  BSYNC.RECONVERGENT B0 ;  /* 0x0000000000007941 */ /* 0x000fea0003800200 */
.L_x_36:
[----:B------:R-:W-:Y:S02]  /*20c0*/  UIADD3 UR5, UPT, UPT, UR4, 0x1, URZ ;  /* 0x0000000104057890 */ /* 0x000fe4000fffe0ff */
[----:B------:R-:W-:Y:S02]  /*20d0*/  UIADD3 UR14, UP1, UPT, UR26, 0x80, URZ ;  /* 0x000000801a0e7890 */ /* 0x000fe4000ff3e0ff */
[----:B------:R-:W-:Y:S02]  /*20e0*/  UISETP.NE.AND UP0, UPT, UR5, 0x5, UPT ;  /* 0x000000050500788c */ /* 0x000fe4000bf05270 */
[----:B------:R-:W-:Y:S02]  /*20f0*/  ULEA UR16, UR4, UR30, 0xe ;  /* 0x0000001e04107291 */ /* 0x000fe4000f8e70ff */
[----:B------:R-:W-:Y:S02]  /*2100*/  USEL UR8, URZ, 0x1, UP0 ;  /* 0x00000001ff087887 */ /* 0x000fe40008000000 */
[----:B------:R-:W-:-:S02]  /*2110*/  USEL UR6, UR5, URZ, UP0 ;  /* 0x000000ff05067287 */ /* 0x000fc40008000000 */
[----:B------:R-:W-:Y:S02]  /*2120*/  UIADD3 UR22, UP0, UPT, UR26, 0x180, URZ ;  /* 0x000001801a167890 */ /* 0x000fe4000ff1e0ff */
[----:B------:R-:W-:Y:S01]  /*2130*/  LOP3.LUT R12, R12, UR8, RZ, 0x3c, !PT ;  /* 0x000000080c0c7c12 */ /* 0x000fe2000f8e3cff */
[----:B------:R-:W-:Y:S02]  /*2140*/  ULEA UR8, UR4, UR13, 0xd ;  /* 0x0000000d04087291 */ /* 0x000fe4000f8e68ff */
[----:B------:R-:W-:Y:S01]  /*2150*/  ULEA UR5, UR6, UR13, 0x3 ;  /* 0x0000000d06057291 */ /* 0x000fe2000f8e18ff */
[----:B-1----:R-:W-:Y:S01]  /*2160*/  SHF.L.U32 R0, R12, 0x1f, RZ ;  /* 0x0000001f0c007819 */ /* 0x002fe200000006ff */
[----:B------:R-:W-:Y:S02]  /*2170*/  USHF.L.U32 UR18, UR7, 0x6, URZ ;  /* 0x0000000607127899 */ /* 0x000fe400080006ff */
[----:B------:R-:W-:Y:S02]  /*2180*/  ULOP3.LUT UR17, UR17, 0xfefffff8, URZ, 0xc0, !UPT ;  /* 0xfefffff811117892 */ /* 0x000fe4000f8ec0ff */
[----:B------:R-:W-:-:S02]  /*2190*/  UIADD3.X UR15, UPT, UPT, URZ, UR27, URZ, UP1, !UPT ;  /* 0x0000001bff0f7290 */ /* 0x000fc40008ffe4ff */
[----:B------:R-:W-:Y:S01]  /*21a0*/  UPRMT UR4, URZ, 0x5410, UR24 ;  /* 0x00005410ff047896 */ /* 0x000fe20008000018 */
[----:B------:R3:W4:Y:S01]  /*21b0*/  SYNCS.PHASECHK.TRANS64.TRYWAIT P0, [UR5+0x28], R0 ;  /* 0x00002800ff0075a7 */ /* 0x0007220008001105 */
[----:B------:R-:W-:Y:S02]  /*21c0*/  UIADD3 UR8, UPT, UPT, UR8, 0x1c400, URZ ;  /* 0x0001c40008087890 */ /* 0x000fe4000fffe0ff */
[----:B------:R-:W-:Y:S01]  /*21d0*/  UIADD3.X UR23, UPT, UPT, URZ, UR27, URZ, UP0, !UPT ;  /* 0x0000001bff177290 */ /* 0x000fe200087fe4ff */
[----:B------:R-:W-:Y:S01]  /*21e0*/  UMOV UR32, 0x0 ;  /* 0x0000000000207882 */ /* 0x000fe20000000000 */
[----:B------:R-:W-:Y:S01]  /*21f0*/  UMOV UR33, 0x10000000 ;  /* 0x1000000000217882 */ /* 0x000fe20000000000 */
[----:B------:R-:W-:Y:S01]  /*2200*/  UMOV UR19, UR35 ;  /* 0x0000002300137c82 */ /* 0x000fe20008000000 */
[----:B------:R-:W-:Y:S01]  /*2210*/  UMOV UR20, UR36 ;  /* 0x0000002400147c82 */ /* 0x000fe20008000000 */
[----:B------:R-:W-:Y:S01]  /*2220*/  UMOV UR12, UR36 ;  /* 0x00000024000c7c82 */ /* 0x000fe20008000000 */
[----:B------:R-:W-:Y:S01]  /*2230*/  UMOV UR9, UR17 ;  /* 0x0000001100097c82 */ /* 0x000fe20008000000 */
[----:B------:R-:W-:Y:S01]  /*2240*/  UMOV UR10, UR18 ;  /* 0x00000012000a7c82 */ /* 0x000fe20008000000 */
[----:B------:R1:W-:Y:S01]  /*2250*/  UTMALDG.3D.MULTICAST.2CTA [UR16], [UR14], UR4, desc[UR32] ;  /* 0x000020100e0073b4 */ /* 0x0003e20008211804 */
[----:B------:R-:W-:-:S04]  /*2260*/  UIADD3 UR7, UPT, UPT, UR7, 0x1, URZ ;  /* 0x0000000107077890 */ /* 0x000fc8000fffe0ff */
[----:B------:R-:W-:Y:S01]  /*2270*/  UISETP.NE.AND UP0, UPT, UR7, UR25, UPT ;  /* 0x000000190700728c */ /* 0x000fe2000bf05270 */
[----:B------:R3:W-:Y:S01]  /*2280*/  UTMALDG.3D.2CTA [UR8], [UR22], desc[UR32] ;  /* 0x00002008160075b4 */ /* 0x0007e20008211000 */
[----:B-1----:R-:W-:-:S07]  /*2290*/  UMOV UR4, UR6 ;  /* 0x0000000600047c82 */ /* 0x002fce0008000000 */
[----:B---3--:R-:W-:Y:S05]  /*22a0*/  BRA.U UP0, `(.L_x_38) ;  /* 0xfffffffd00487547 */ /* 0x008fea000b83ffff */
.L_x_32:
[C---:B------:R-:W-:Y:S01]  /*22b0*/  LEA R3, R11.reuse, UR13, 0x3 ;  /* 0x0000000d0b037c11 */ /* 0x040fe2000f8e18ff */
[----:B------:R-:W-:Y:S01]  /*22c0*/  NOP ;  /* 0x0000000000007918 */ /* 0x000fe20000000000 */
[----:B-1----:R-:W-:Y:S02]  /*22d0*/  SHF.L.U32 R0, R10, 0x1f, RZ ;  /* 0x0000001f0a007819 */ /* 0x002fe400000006ff */
[----:B------:R-:W-:Y:S02]  /*22e0*/  LEA R5, R11, UR13, 0x4 ;  /* 0x0000000d0b057c11 */ /* 0x000fe4000f8e20ff */
[----:B--2-4-:R-:W1:Y:S02]  /*22f0*/  SYNCS.PHASECHK.TRANS64.TRYWAIT P0, [R3+URZ+0xa0], R0 ;  /* 0x0000a000030075a7 */ /* 0x014e6400080011ff */
[----:B-1----:R-:W-:Y:S05]  /*2300*/  @!P0 BRA `(.L_x_39) ;  /* 0x00000078006c8947 */ /* 0x002fea0003800000 */
.L_x_153:
[----:B------:R-:W2:Y:S01]  /*2310*/  LDS.128 R4, [R5+0x130] ;  /* 0x0001300005047984 */ /* 0x000ea20000000c00 */
[----:B------:R-:W-:Y:S01]  /*2320*/  UISETP.GE.AND UP0, UPT, UR42, 0x1, UPT ;  /* 0x000000012a00788c */ /* 0x000fe2000bf06270 */
[----:B------:R-:W-:Y:S01]  /*2330*/  @!PT LDS RZ, [RZ] ;  /* 0x00000000fffff984 */ /* 0x000fe20000000800 */
[----:B------:R-:W-:Y:S01]  /*2340*/  @!PT LDS RZ, [RZ] ;  /* 0x00000000fffff984 */ /* 0x000fe20000000800 */
[----:B------:R-:W-:Y:S01]  /*2350*/  @!PT LDS RZ, [RZ] ;  /* 0x00000000fffff984 */ /* 0x000fe20000000800 */
[----:B------:R-:W-:Y:S01]  /*2360*/  @!PT LDS RZ, [RZ] ;  /* 0x00000000fffff984 */ /* 0x000fe20000000800 */
[----:B------:R3:W-:Y:S06]  /*2370*/  MEMBAR.ALL.CTA ;  /* 0x0000000000007992 */ /* 0x0007ec0000008000 */
[----:B---3--:R-:W3:Y:S01]  /*2380*/  FENCE.VIEW.ASYNC.S ;  /* 0x00000000000073c6 */ /* 0x008ee20000000000 */
[----:B--2---:R-:W-:-:S13]  /*2390*/  LOP3.LUT P0, RZ, R6, 0x1, RZ, 0xc0, !PT ;  /* 0x0000000106ff7812 */ /* 0x004fda000780c0ff */
[----:B---3--:R-:W-:Y:S01]  /*23a0*/  VOTEU.ANY UP1, P0 ;  /* 0x0000000000ff7886 */ /* 0x008fe20000020100 */
[----:B------:R-:W-:-:S13]  /*23b0*/  PLOP3.LUT P0, PT, PT, PT, UP1, 0x80, 0x8 ;  /* 0x000000000008781c */ /* 0x000fda0003f0f018 */
[----:B-1----:R-:W-:Y:S02]  /*23c0*/  @P0 LOP3.LUT R0, R5, 0xffff, RZ, 0xc0, !PT ;  /* 0x0000ffff05000812 */ /* 0x002fe400078ec0ff */
[----:B------:R-:W-:Y:S02]  /*23d0*/  @P0 MOV R2, R4 ;  /* 0x0000000400020202 */ /* 0x000fe40000000f00 */
[----:B------:R-:W-:Y:S01]  /*23e0*/  @P0 R2UR UR5, R0 ;  /* 0x00000000000502ca */ /* 0x000fe200000e0000 */
[----:B------:R-:W-:Y:S01]  /*23f0*/  VIADD R0, R3, 0xb0 ;  /* 0x000000b003007836 */ /* 0x000fe20000000000 */
[----:B------:R-:W-:Y:S02]  /*2400*/  @P0 SHF.R.U32.HI R4, RZ, 0x10, R5 ;  /* 0x00000010ff040819 */ /* 0x000fe40000011605 */
[----:B------:R-:W-:Y:S02]  /*2410*/  @P0 R2UR UR7, R2 ;  /* 0x00000000020702ca */ /* 0x000fe400000e0000 */
[----:B------:R-:W-:-:S02]  /*2420*/  PRMT R0, RZ, 0x654, R0 ;  /* 0x00000654ff007816 */ /* 0x000fc40000000000 */
[----:B------:R-:W-:Y:S02]  /*2430*/  @P0 R2UR UR4, R4 ;  /* 0x00000000040402ca */ /* 0x000fe400000e0000 */
[----:B------:R1:W-:Y:S03]  /*2440*/  SYNCS.ARRIVE.TRANS64.RED.A1T0 RZ, [R0+URZ], RZ ;  /* 0x000000ff00ff79a7 */ /* 0x0003e600081004ff */
[----:B------:R-:W-:-:S04]  /*2450*/  @UP1 UMOV UR31, UR5 ;  /* 0x00000005001f1c82 */ /* 0x000fc80008000000 */
[----:B------:R-:W-:-:S04]  /*2460*/  @UP1 UMOV UR37, UR7 ;  /* 0x0000000700251c82 */ /* 0x000fc80008000000 */
[----:B------:R-:W-:Y:S01]  /*2470*/  @UP1 UMOV UR36, UR4 ;  /* 0x0000000400241c82 */ /* 0x000fe20008000000 */
[----:B------:R-:W-:Y:S05]  /*2480*/  BRA.U !UP0, `(.L_x_40) ;  /* 0x0000000108d47547 */ /* 0x000fea000b800000 */
[----:B------:R-:W2:Y:S01]  /*2490*/  LDCU.128 UR16, c[0x0][0xb10] ;  /* 0x00016200ff1077ac */ /* 0x000ea20008000c00 */
[----:B------:R-:W3:Y:S01]  /*24a0*/  LDCU UR12, c[0x0][0xb20] ;  /* 0x00016400ff0c77ac */ /* 0x000ee20008000800 */
[----:B------:R-:W4:Y:S01]  /*24b0*/  LDCU UR20, c[0x0][0xb0c] ;  /* 0x00016180ff1477ac */ /* 0x000f220008000800 */
[----:B------:R-:W1:Y:S01]  /*24c0*/  LDCU.64 UR8, c[0x0][0xb28] ;  /* 0x00016500ff0877ac */ /* 0x000e620008000a00 */
[----:B------:R-:W-:Y:S02]  /*24d0*/  UISETP.NE.AND UP3, UPT, UR42, 0x1, UPT ;  /* 0x000000012a00788c */ /* 0x000fe4000bf65270 */
[----:B--2---:R-:W-:Y:S02]  /*24e0*/  UIMAD.WIDE.U32 UR10, UR38, UR19, URZ ;  /* 0x00000013260a72a5 */ /* 0x004fe4000f8e00ff */
[----:B------:R-:W-:Y:S02]  /*24f0*/  UIMAD.WIDE.U32 UR4, UR39, UR16, URZ ;  /* 0x00000010270472a5 */ /* 0x000fe4000f8e00ff */
[----:B------:R-:W-:-:S02]  /*2500*/  UISETP.NE.AND UP0, UPT, UR18, 0x1, UPT ;  /* 0x000000011200788c */ /* 0x000fc4000bf05270 */
[----:B------:R-:W-:Y:S01]  /*2510*/  UIMAD.WIDE.U32 UR22, UR31, UR19, URZ ;  /* 0x000000131f1672a5 */ /* 0x000fe2000f8e00ff */
[----:B------:R-:W-:Y:S02]  /*2520*/  UMOV UR10, UR11 ;  /* 0x0000000b000a7c82 */ /* 0x000fe40008000000 */
[----:B------:R-:W-:Y:S01]  /*2530*/  UMOV UR4, UR5 ;  /* 0x0000000500047c82 */ /* 0x000fe20008000000 */
[----:B---3--:R-:W-:Y:S02]  /*2540*/  USHF.R.U32.HI UR10, URZ, UR12, UR10 ;  /* 0x0000000cff0a7299 */ /* 0x008fe4000801160a */
[----:B----4-:R-:W-:Y:S02]  /*2550*/  UISETP.NE.AND UP2, UPT, UR20, 0x1, UPT ;  /* 0x000000011400788c */ /* 0x010fe4000bf45270 */
[----:B------:R-:W-:Y:S02]  /*2560*/  USHF.R.U32.HI UR4, URZ, UR17, UR4 ;  /* 0x00000011ff047299 */ /* 0x000fe40008011604 */
[----:B------:R-:W-:-:S02]  /*2570*/  USEL UR5, UR38, UR10, !UP0 ;  /* 0x0000000a26057287 */ /* 0x000fc4000c000000 */
[----:B------:R-:W-:Y:S02]  /*2580*/  USEL UR7, UR39, UR4, !UP2 ;  /* 0x0000000427077287 */ /* 0x000fe4000d000000 */
[----:B-1----:R-:W-:Y:S01]  /*2590*/  UIMAD.WIDE.U32 UR10, UR5, UR8, URZ ;  /* 0x00000008050a72a5 */ /* 0x002fe2000f8e00ff */
[----:B------:R-:W-:Y:S01]  /*25a0*/  UMOV UR4, UR23 ;  /* 0x0000001700047c82 */ /* 0x000fe20008000000 */
[----:B------:R-:W-:Y:S02]  /*25b0*/  UIMAD.WIDE.U32 UR14, UR37, UR16, URZ ;  /* 0x00000010250e72a5 */ /* 0x000fe4000f8e00ff */
[----:B------:R-:W-:-:S03]  /*25c0*/  UIMAD.WIDE.U32 UR22, UR7, UR8, URZ ;  /* 0x00000008071672a5 */ /* 0x000fc6000f8e00ff */
[----:B------:R-:W-:Y:S01]  /*25d0*/  UMOV UR10, UR11 ;  /* 0x0000000b000a7c82 */ /* 0x000fe20008000000 */
[----:B------:R-:W-:Y:S02]  /*25e0*/  USHF.R.U32.HI UR4, URZ, UR12, UR4 ;  /* 0x0000000cff047299 */ /* 0x000fe40008011604 */
[----:B------:R-:W-:Y:S01]  /*25f0*/  @UP3 USHF.R.U32.HI UR5, URZ, UR9, UR10 ;  /* 0x00000009ff053299 */ /* 0x000fe2000801160a */
[----:B------:R-:W-:Y:S01]  /*2600*/  UMOV UR14, UR15 ;  /* 0x0000000f000e7c82 */ /* 0x000fe20008000000 */
[----:B------:R-:W-:Y:S01]  /*2610*/  UMOV UR22, UR23 ;  /* 0x0000001700167c82 */ /* 0x000fe20008000000 */
[----:B------:R-:W-:Y:S02]  /*2620*/  USHF.R.U32.HI UR17, URZ, UR17, UR14 ;  /* 0x00000011ff117299 */ /* 0x000fe4000801160e */
[----:B------:R-:W-:Y:S02]  /*2630*/  USEL UR4, UR31, UR4, !UP0 ;  /* 0x000000041f047287 */ /* 0x000fe4000c000000 */
[----:B------:R-:W-:-:S02]  /*2640*/  @UP3 USHF.R.U32.HI UR7, URZ, UR9, UR22 ;  /* 0x00000009ff073299 */ /* 0x000fc40008011616 */
[----:B------:R-:W-:Y:S02]  /*2650*/  UIMAD UR10, UR42, UR5, URZ ;  /* 0x000000052a0a72a4 */ /* 0x000fe4000f8e02ff */
[----:B------:R-:W-:Y:S02]  /*2660*/  USEL UR5, UR37, UR17, !UP2 ;  /* 0x0000001125057287 */ /* 0x000fe4000d000000 */
[----:B------:R-:W-:Y:S02]  /*2670*/  UIMAD UR12, UR42, UR7, URZ ;  /* 0x000000072a0c72a4 */ /* 0x000fe4000f8e02ff */
[----:B------:R-:W-:Y:S02]  /*2680*/  UISETP.GE.AND UP0, UPT, UR4, UR10, UPT ;  /* 0x0000000a0400728c */ /* 0x000fe4000bf06270 */
[----:B------:R-:W-:Y:S02]  /*2690*/  UIMAD.WIDE.U32 UR10, UR4, UR8, URZ ;  /* 0x00000008040a72a5 */ /* 0x000fe4000f8e00ff */
[----:B------:R-:W-:-:S02]  /*26a0*/  UISETP.GE.OR UP0, UPT, UR5, UR12, UP0 ;  /* 0x0000000c0500728c */ /* 0x000fc40008706670 */
[----:B------:R-:W-:Y:S02]  /*26b0*/  UIMAD.WIDE.U32 UR14, UR5, UR8, URZ ;  /* 0x00000008050e72a5 */ /* 0x000fe4000f8e00ff */
[----:B------:R-:W-:Y:S01]  /*26c0*/  UIADD3 UR12, UPT, UPT, -UR5, URZ, URZ ;  /* 0x000000ff050c7290 */ /* 0x000fe2000fffe1ff */
[----:B------:R-:W-:Y:S01]  /*26d0*/  UMOV UR10, UR11 ;  /* 0x0000000b000a7c82 */ /* 0x000fe20008000000 */
[----:B------:R-:W-:Y:S02]  /*26e0*/  UIADD3 UR11, UPT, UPT, -UR4, URZ, URZ ;  /* 0x000000ff040b7290 */ /* 0x000fe4000fffe1ff */
[----:B------:R-:W-:-:S03]  /*26f0*/  USHF.R.U32.HI UR10, URZ, UR9, UR10 ;  /* 0x00000009ff0a7299 */ /* 0x000fc6000801160a */
[----:B------:R-:W-:Y:S01]  /*2700*/  @!UP0 UMOV UR8, UR15 ;  /* 0x0000000f00088c82 */ /* 0x000fe20008000000 */
[----:B------:R-:W-:Y:S02]  /*2710*/  UIMAD UR11, UR18, UR11, UR31 ;  /* 0x0000000b120b72a4 */ /* 0x000fe4000f8e021f */
[----:B------:R-:W-:Y:S02]  /*2720*/  USEL UR10, UR4, UR10, !UP3 ;  /* 0x0000000a040a7287 */ /* 0x000fe4000d800000 */
[----:B------:R-:W-:Y:S02]  /*2730*/  @!UP0 USHF.R.U32.HI UR8, URZ, UR9, UR8 ;  /* 0x00000009ff088299 */ /* 0x000fe40008011608 */
[----:B------:R-:W-:Y:S02]  /*2740*/  UIADD3 UR9, UPT, UPT, -UR10, URZ, URZ ;  /* 0x000000ff0a097290 */ /* 0x000fe4000fffe1ff */
[----:B------:R-:W-:Y:S02]  /*2750*/  @!UP0 USEL UR8, UR5, UR8, !UP3 ;  /* 0x0000000805088287 */ /* 0x000fe4000d800000 */
[----:B------:R-:W-:-:S02]  /*2760*/  UIMAD UR9, UR42, UR9, UR4 ;  /* 0x000000092a0972a4 */ /* 0x000fc4000f8e0204 */
[----:B------:R-:W-:Y:S02]  /*2770*/  @!UP0 UIADD3 UR10, UPT, UPT, UR10, -UR8, URZ ;  /* 0x800000080a0a8290 */ /* 0x000fe4000fffe0ff */
[----:B------:R-:W-:Y:S02]  /*2780*/  @!UP0 UIMAD UR8, UR9, UR7, UR8 ;  /* 0x00000007090882a4 */ /* 0x000fe4000f8e0208 */
[----:B------:R-:W-:Y:S02]  /*2790*/  @!UP0 UIMAD UR4, UR42, UR10, UR5 ;  /* 0x0000000a2a0482a4 */ /* 0x000fe4000f8e0205 */
[----:B------:R-:W-:Y:S02]  /*27a0*/  UIMAD UR7, UR20, UR12, UR37 ;  /* 0x0000000c140772a4 */ /* 0x000fe4000f8e0225 */
[----:B------:R-:W-:Y:S01]  /*27b0*/  UIMAD UR31, UR4, UR18, UR11 ;  /* 0x00000012041f72a4 */ /* 0x000fe2000f8e020b */
[----:B------:R-:W-:Y:S02]  /*27c0*/  @!UP0 UMOV UR5, UR8 ;  /* 0x0000000800058c82 */ /* 0x000fe40008000000 */
[----:B------:R-:W-:-:S12]  /*27d0*/  UIMAD UR37, UR5, UR20, UR7 ;  /* 0x00000014052572a4 */ /* 0x000fd8000f8e0207 */
.L_x_40:
[----:B------:R-:W2:Y:S02]  /*27e0*/  LDCU UR4, c[0x0][0xb30] ;  /* 0x00016600ff0477ac */ /* 0x000ea40008000800 */
[----:B--2---:R-:W-:-:S09]  /*27f0*/  UISETP.NE.AND UP0, UPT, UR4, 0x1, UPT ;  /* 0x000000010400788c */ /* 0x004fd2000bf05270 */
[----:B------:R-:W-:Y:S05]  /*2800*/  BRA.U UP0, `(.L_x_41) ;  /* 0x0000000100447547 */ /* 0x000fea000b800000 */
[----:B------:R-:W2:Y:S01]  /*2810*/  LDCU.128 UR16, c[0x0][0xb10] ;  /* 0x00016200ff1077ac */ /* 0x000ea20008000c00 */
[----:B------:R-:W3:Y:S01]  /*2820*/  LDCU UR10, c[0x0][0xb0c] ;  /* 0x00016180ff0a77ac */ /* 0x000ee20008000800 */
[----:B------:R-:W4:Y:S01]  /*2830*/  LDCU UR7, c[0x0][0xb20] ;  /* 0x00016400ff0777ac */ /* 0x000f220008000800 */
[----:B--2---:R-:W-:Y:S02]  /*2840*/  UIMAD.WIDE.U32 UR8, UR37, UR16, URZ ;  /* 0x00000010250872a5 */ /* 0x004fe4000f8e00ff */
[----:B------:R-:W-:Y:S02]  /*2850*/  UIMAD.WIDE.U32 UR4, UR31, UR19, URZ ;  /* 0x000000131f0472a5 */ /* 0x000fe4000f8e00ff */
[----:B---3--:R-:W-:Y:S02]  /*2860*/  UISETP.NE.AND UP2, UPT, UR10, 0x1, UPT ;  /* 0x000000010a00788c */ /* 0x008fe4000bf45270 */
[----:B------:R-:W-:Y:S01]  /*2870*/  UISETP.NE.AND UP0, UPT, UR18, 0x1, UPT ;  /* 0x000000011200788c */ /* 0x000fe2000bf05270 */
[----:B------:R-:W-:-:S02]  /*2880*/  UMOV UR8, UR9 ;  /* 0x0000000900087c82 */ /* 0x000fc40008000000 */
[----:B------:R-:W-:Y:S01]  /*2890*/  UMOV UR4, UR5 ;  /* 0x0000000500047c82 */ /* 0x000fe20008000000 */
[----:B------:R-:W-:Y:S02]  /*28a0*/  USHF.R.U32.HI UR17, URZ, UR17, UR8 ;  /* 0x00000011ff117299 */ /* 0x000fe40008011608 */
[----:B----4-:R-:W-:Y:S02]  /*28b0*/  USHF.R.U32.HI UR4, URZ, UR7, UR4 ;  /* 0x00000007ff047299 */ /* 0x010fe40008011604 */
[----:B------:R-:W-:Y:S02]  /*28c0*/  USEL UR5, UR37, UR17, !UP2 ;  /* 0x0000001125057287 */ /* 0x000fe4000d000000 */
[----:B------:R-:W-:-:S04]  /*28d0*/  USEL UR4, UR31, UR4, !UP0 ;  /* 0x000000041f047287 */ /* 0x000fc8000c000000 */
[----:B------:R-:W-:Y:S02]  /*28e0*/  UIADD3 UR7, UPT, UPT, UR5, -UR4, URZ ;  /* 0x8000000405077290 */ /* 0x000fe4000fffe0ff */
[----:B------:R-:W-:Y:S02]  /*28f0*/  UIADD3 UR4, UPT, UPT, -UR5, UR4, URZ ;  /* 0x0000000405047290 */ /* 0x000fe4000fffe1ff */
[----:B------:R-:W-:Y:S02]  /*2900*/  UIMAD UR31, UR7, UR18, UR31 ;  /* 0x00000012071f72a4 */ /* 0x000fe4000f8e021f */
[----:B------:R-:W-:-:S12]  /*2910*/  UIMAD UR37, UR4, UR10, UR37 ;  /* 0x0000000a042572a4 */ /* 0x000fd8000f8e0225 */
.L_x_41:
[----:B------:R-:W-:Y:S01]  /*2920*/  VIADD R11, R11, 0x1 ;  /* 0x000000010b0b7836 */ /* 0x000fe20000000000 */
[----:B------:R-:W-:Y:S02]  /*2930*/  R2UR UR5, R83 ;  /* 0x00000000530572ca */ /* 0x000fe400000e0000 */
[----:B------:R-:W-:Y:S02]  /*2940*/  R2UR UR4, R82 ;  /* 0x00000000520472ca */ /* 0x000fe400000e0000 */
[C---:B------:R-:W-:Y:S02]  /*2950*/  ISETP.NE.AND P0, PT, R11.reuse, 0x2, PT ;  /* 0x000000020b00780c */ /* 0x040fe40003f05270 */
[----:B------:R-:W-:Y:S02]  /*2960*/  PLOP3.LUT P1, PT, PT, PT, PT, 0x80, 0x8 ;  /* 0x000000000008781c */ /* 0x000fe40003f2f070 */
[----:B------:R-:W-:Y:S02]  /*2970*/  SEL R3, RZ, 0x1, P0 ;  /* 0x00000001ff037807 */ /* 0x000fe40000000000 */
[----:B------:R-:W-:-:S02]  /*2980*/  SEL R11, R11, RZ, P0 ;  /* 0x000000ff0b0b7207 */ /* 0x000fc40000000000 */
[----:B------:R-:W-:Y:S01]  /*2990*/  LOP3.LUT R10, R10, R3, RZ, 0x3c, !PT ;  /* 0x000000030a0a7212 */ /* 0x000fe200078e3cff */
[----:B------:R-:W-:Y:S02]  /*29a0*/  UIADD3 UR16, UPT, UPT, UR37, UR5, URZ ;  /* 0x0000000525107290 */ /* 0x000fe4000fffe0ff */
[----:B------:R-:W-:Y:S01]  /*29b0*/  UIADD3 UR20, UPT, UPT, UR31, UR4, URZ ;  /* 0x000000041f147290 */ /* 0x000fe2000fffe0ff */
[----:B------:R-:W-:Y:S11]  /*29c0*/  BRA.U UP1, `(.L_x_42) ;  /* 0xfffffff101387547 */ /* 0x000ff6000b83ffff */
[----:B------:R-:W-:Y:S01]  /*29d0*/  UIADD3 UR13, UPT, UPT, UR13, 0x28, URZ ;  /* 0x000000280d0d7890 */ /* 0x000fe2000fffe0ff */
[----:B------:R-:W-:-:S03]  /*29e0*/  SHF.L.U32 R3, R12, 0x1f, RZ ;  /* 0x0000001f0c037819 */ /* 0x000fc600000006ff */
[----:B------:R-:W-:-:S09]  /*29f0*/  ULEA UR4, UR6, UR13, 0x3 ;  /* 0x0000000d06047291 */ /* 0x000fd2000f8e18ff */
[----:B------:R-:W2:Y:S02]  /*2a00*/  SYNCS.PHASECHK.TRANS64.TRYWAIT P0, [UR4], R3 ;  /* 0x00000003ff0075a7 */ /* 0x000ea40008001104 */
[----:B--2---:R-:W-:Y:S05]  /*2a10*/  @!P0 BRA `(.L_x_43) ;  /* 0x0000007000bc8947 */ /* 0x004fea0003800000 */
.L_x_155:
[----:B------:R-:W-:-:S04]  /*2a20*/  UIADD3 UR4, UPT, UPT, UR6, 0x1, URZ ;  /* 0x0000000106047890 */ /* 0x000fc8000fffe0ff */
[----:B------:R-:W-:-:S04]  /*2a30*/  UISETP.NE.AND UP0, UPT, UR4, 0x5, UPT ;  /* 0x000000050400788c */ /* 0x000fc8000bf05270 */
[----:B------:R-:W-:Y:S02]  /*2a40*/  USEL UR6, URZ, 0x1, UP0 ;  /* 0x00000001ff067887 */ /* 0x000fe40008000000 */
[----:B------:R-:W-:-:S04]  /*2a50*/  USEL UR4, UR4, URZ, UP0 ;  /* 0x000000ff04047287 */ /* 0x000fc80008000000 */
[----:B------:R-:W-:Y:S01]  /*2a60*/  ULEA UR5, UR4, UR13, 0x3 ;  /* 0x0000000d04057291 */ /* 0x000fe2000f8e18ff */
[----:B------:R-:W-:-:S04]  /*2a70*/  LOP3.LUT R2, R12, UR6, RZ, 0x3c, !PT ;  /* 0x000000060c027c12 */ /* 0x000fc8000f8e3cff */
[----:B-1----:R-:W-:-:S04]  /*2a80*/  SHF.L.U32 R3, R2, 0x1f, RZ ;  /* 0x0000001f02037819 */ /* 0x002fc800000006ff */
[----:B------:R-:W1:Y:S02]  /*2a90*/  SYNCS.PHASECHK.TRANS64.TRYWAIT P0, [UR5], R3 ;  /* 0x00000003ff0075a7 */ /* 0x000e640008001105 */
[----:B-1----:R-:W-:Y:S05]  /*2aa0*/  @!P0 BRA `(.L_x_44) ;  /* 0x0000007000b08947 */ /* 0x002fea0003800000 */
.L_x_157:
        /* <DEDUP_REMOVED lines=9> */
.L_x_159:
        /* <DEDUP_REMOVED lines=9> */
.L_x_161:
[----:B------:R-:W-:-:S04]  /*2bd0*/  UIADD3 UR4, UPT, UPT, UR4, 0x1, URZ ;  /* 0x0000000104047890 */ /* 0x000fc8000fffe0ff */
[----:B------:R-:W-:-:S04]  /*2be0*/  UISETP.NE.AND UP0, UPT, UR4, 0x5, UPT ;  /* 0x000000050400788c */ /* 0x000fc8000bf05270 */
[----:B------:R-:W-:Y:S02]  /*2bf0*/  USEL UR5, URZ, 0x1, UP0 ;  /* 0x00000001ff057887 */ /* 0x000fe40008000000 */
[----:B------:R-:W-:-:S04]  /*2c00*/  USEL UR4, UR4, URZ, UP0 ;  /* 0x000000ff04047287 */ /* 0x000fc80008000000 */
[----:B------:R-:W-:Y:S01]  /*2c10*/  ULEA UR4, UR4, UR13, 0x3 ;  /* 0x0000000d04047291 */ /* 0x000fe2000f8e18ff */
[----:B-1----:R-:W-:-:S04]  /*2c20*/  LOP3.LUT R3, R2, UR5, RZ, 0x3c, !PT ;  /* 0x0000000502037c12 */ /* 0x002fc8000f8e3cff */
[----:B------:R-:W-:Y:S01]  /*2c30*/  SHF.L.U32 R3, R3, 0x1f, RZ ;  /* 0x0000001f03037819 */ /* 0x000fe200000006ff */
[----:B------:R-:W-:-:S07]  /*2c40*/  IMAD.U32 R0, RZ, RZ, UR4 ;  /* 0x00000004ff007e24 */ /* 0x000fce000f8e00ff */
.L_x_47:
[----:B-1----:R1:W2:Y:S02]  /*2c50*/  SYNCS.PHASECHK.TRANS64.TRYWAIT P0, [R0+URZ], R3 ;  /* 0x00000003000075a7 */ /* 0x0022a400080011ff */
[----:B--2---:R-:W-:Y:S05]  /*2c60*/  @!P0 NANOSLEEP.SYNCS 0x989680 ;  /* 0x009896800000895d */ /* 0x004fea0003900000 */
[----:B------:R-:W2:Y:S02]  /*2c70*/  @!P0 SYNCS.PHASECHK.TRANS64 P0, [R0+URZ], R3 ;  /* 0x00000003000085a7 */ /* 0x000ea400080010ff */
[----:B--2---:R-:W-:Y:S05]  /*2c80*/  @P0 EXIT ;  /* 0x000000000000094d */ /* 0x004fea0003800000 */
[----:B------:R-:W-:Y:S05]  /*2c90*/  BRA `(.L_x_47) ;  /* 0xfffffffc00ec7947 */ /* 0x000fea000383ffff */
.L_x_22:
[----:B------:R-:W1:Y:S02]  /*2ca0*/  S2UR UR4, SR_CgaCtaId ;  /* 0x00000000000479c3 */ /* 0x000e640000008800 */
[----:B-1----:R-:W-:-:S04]  /*2cb0*/  UISETP.NE.AND UP0, UPT, UR4, URZ, UPT ;  /* 0x000000ff0400728c */ /* 0x002fc8000bf05270 */
[----:B------:R-:W-:-:S09]  /*2cc0*/  UISETP.NE.OR UP0, UPT, UR13, 0x1, UP0 ;  /* 0x000000010d00788c */ /* 0x000fd20008705670 */
[----:B------:R-:W-:Y:S05]  /*2cd0*/  BRA.U UP0, `(.L_x_48) ;  /* 0x00000005004c7547 */ /* 0x000fea000b800000 */
[----:B------:R-:W1:Y:S01]  /*2ce0*/  S2UR UR5, SR_CgaCtaId ;  /* 0x00000000000579c3 */ /* 0x000e620000008800 */
[----:B------:R-:W-:Y:S01]  /*2cf0*/  UMOV UR4, 0x400 ;  /* 0x0000040000047882 */ /* 0x000fe20000000000 */
[----:B------:R-:W-:Y:S01]  /*2d00*/  ISETP.GE.U32.AND P2, PT, R3, 0x4, PT ;  /* 0x000000040300780c */ /* 0x000fe20003f46070 */
[----:B------:R-:W-:Y:S01]  /*2d10*/  IMAD.MOV.U32 R12, RZ, RZ, 0x1 ;  /* 0x00000001ff0c7424 */ /* 0x000fe200078e00ff */
[----:B------:R-:W-:Y:S02]  /*2d20*/  CS2R R10, SRZ ;  /* 0x00000000000a7805 */ /* 0x000fe4000001ff00 */
[----:B------:R-:W-:Y:S01]  /*2d30*/  CS2R R8, SRZ ;  /* 0x0000000000087805 */ /* 0x000fe2000001ff00 */
[----:B-1----:R-:W-:-:S03]  /*2d40*/  ULEA UR6, UR5, UR4, 0x18 ;  /* 0x0000000405067291 */ /* 0x002fc6000f8ec0ff */
[----:B------:R-:W-:-:S09]  /*2d50*/  UMOV UR5, URZ ;  /* 0x000000ff00057c82 */ /* 0x000fd20008000000 */
.L_x_52:
[----:B------:R-:W-:Y:S02]  /*2d60*/  LEA R0, R8, UR6, 0x3 ;  /* 0x0000000608007c11 */ /* 0x000fe4000f8e18ff */
[----:B------:R-:W-:-:S03]  /*2d70*/  SHF.L.U32 R5, R9, 0x1f, RZ ;  /* 0x0000001f09057819 */ /* 0x000fc600000006ff */
[----:B------:R-:W-:Y:S01]  /*2d80*/  VIADD R4, R0, 0x110 ;  /* 0x0000011000047836 */ /* 0x000fe20000000000 */
[----:B------:R-:W1:Y:S02]  /*2d90*/  SYNCS.PHASECHK.TRANS64.TRYWAIT P0, [R0+URZ+0x100], R5 ;  /* 0x00010005000075a7 */ /* 0x000e6400080011ff */
[----:B-1----:R-:W-:Y:S05]  /*2da0*/  @!P0 BRA `(.L_x_49) ;  /* 0x0000007000388947 */ /* 0x002fea0003800000 */
.L_x_162:
[----:B------:R-:W-:Y:S01]  /*2db0*/  ULEA UR4, UR5, UR6, 0x3 ;  /* 0x0000000605047291 */ /* 0x000fe2000f8e18ff */
[----:B------:R-:W-:Y:S01]  /*2dc0*/  PRMT R4, RZ, 0x654, R4 ;  /* 0x00000654ff047816 */ /* 0x000fe20000000004 */
[----:B-1----:R-:W-:Y:S01]  /*2dd0*/  @!P2 IMAD.MOV.U32 R5, RZ, RZ, 0x10 ;  /* 0x00000010ff05a424 */ /* 0x002fe200078e00ff */
[----:B------:R-:W-:Y:S01]  /*2de0*/  SHF.L.U32 R7, R12, 0x1f, RZ ;  /* 0x0000001f0c077819 */ /* 0x000fe200000006ff */
[----:B------:R-:W-:Y:S01]  /*2df0*/  UIADD3 UR7, UPT, UPT, UR4, 0xa0, URZ ;  /* 0x000000a004077890 */ /* 0x000fe2000fffe0ff */
[----:B------:R1:W-:Y:S05]  /*2e00*/  SYNCS.ARRIVE.TRANS64.RED.A1T0 RZ, [R4+URZ], RZ ;  /* 0x000000ff04ff79a7 */ /* 0x0003ea00081004ff */
[----:B------:R-:W-:Y:S01]  /*2e10*/  IMAD.U32 R0, RZ, RZ, UR7 ;  /* 0x00000007ff007e24 */ /* 0x000fe2000f8e00ff */
[----:B------:R-:W2:Y:S04]  /*2e20*/  SYNCS.PHASECHK.TRANS64.TRYWAIT P0, [UR4+0xb0], R7 ;  /* 0x0000b007ff0075a7 */ /* 0x000ea80008001104 */
[----:B------:R-:W-:Y:S01]  /*2e30*/  PRMT R13, R3, 0x654, R0 ;  /* 0x00000654030d7816 */ /* 0x000fe20000000000 */
[----:B-12---:R-:W-:Y:S06]  /*2e40*/  @!P0 BRA `(.L_x_50) ;  /* 0x0000007000248947 */ /* 0x006fec0003800000 */
.L_x_164:
[----:B------:R-:W-:Y:S01]  /*2e50*/  ULEA UR8, UR5, UR6, 0x4 ;  /* 0x0000000605087291 */ /* 0x000fe2000f8e20ff */
[----:B------:R-:W-:Y:S01]  /*2e60*/  SEL R2, R13, R2, !P2 ;  /* 0x000000020d027207 */ /* 0x000fe20005000000 */
[----:B------:R-:W-:Y:S01]  /*2e70*/  UIADD3 UR9, UPT, UPT, UR4, 0xa0, URZ ;  /* 0x000000a004097890 */ /* 0x000fe2000fffe0ff */
[----:B-1----:R-:W-:Y:S01]  /*2e80*/  LEA R0, R11, UR6, 0x3 ;  /* 0x000000060b007c11 */ /* 0x002fe2000f8e18ff */
[----:B------:R-:W-:Y:S01]  /*2e90*/  UIADD3 UR8, UPT, UPT, UR8, 0x130, URZ ;  /* 0x0000013008087890 */ /* 0x000fe2000fffe0ff */
[----:B------:R1:W-:Y:S01]  /*2ea0*/  @!P2 SYNCS.ARRIVE.TRANS64.RED RZ, [R2+URZ], R5 ;  /* 0x0000000502ffa9a7 */ /* 0x0003e200080004ff */
[----:B------:R-:W-:Y:S01]  /*2eb0*/  UIADD3 UR4, UPT, UPT, UR5, 0x1, URZ ;  /* 0x0000000105047890 */ /* 0x000fe2000fffe0ff */
[----:B------:R-:W-:-:S03]  /*2ec0*/  VIADD R8, R8, 0x1 ;  /* 0x0000000108087836 */ /* 0x000fc60000000000 */
[----:B------:R-:W-:Y:S02]  /*2ed0*/  UISETP.NE.AND UP0, UPT, UR4, 0x2, UPT ;  /* 0x000000020400788c */ /* 0x000fe4000bf05270 */
[----:B------:R-:W-:Y:S01]  /*2ee0*/  ISETP.NE.AND P0, PT, R8, 0x2, PT ;  /* 0x000000020800780c */ /* 0x000fe20003f05270 */
[----:B------:R-:W-:Y:S06]  /*2ef0*/  UGETNEXTWORKID.BROADCAST [UR8], [UR9] ;  /* 0x00000000080073ca */ /* 0x000fec0008000100 */
[----:B------:R-:W-:Y:S02]  /*2f00*/  USEL UR7, URZ, 0x1, UP0 ;  /* 0x00000001ff077887 */ /* 0x000fe40008000000 */
[----:B------:R-:W-:-:S04]  /*2f10*/  USEL UR5, UR4, URZ, UP0 ;  /* 0x000000ff04057287 */ /* 0x000fc80008000000 */
[----:B------:R-:W-:Y:S02]  /*2f20*/  LOP3.LUT R12, R12, UR7, RZ, 0x3c, !PT ;  /* 0x000000070c0c7c12 */ /* 0x000fe4000f8e3cff */
[----:B-1----:R-:W-:-:S04]  /*2f30*/  SHF.L.U32 R5, R10, 0x1f, RZ ;  /* 0x0000001f0a057819 */ /* 0x002fc800000006ff */
[----:B------:R-:W1:Y:S02]  /*2f40*/  SYNCS.PHASECHK.TRANS64.TRYWAIT P1, [R0+URZ+0xa0], R5 ;  /* 0x0000a005000075a7 */ /* 0x000e6400080211ff */
[----:B-1----:R-:W-:Y:S05]  /*2f50*/  @!P1 BRA `(.L_x_51) ;  /* 0x0000006c00f89947 */ /* 0x002fea0003800000 */
.L_x_165:
[C---:B------:R-:W-:Y:S01]  /*2f60*/  LEA R4, R11.reuse, UR6, 0x4 ;  /* 0x000000060b047c11 */ /* 0x040fe2000f8e20ff */
[----:B-1----:R-:W-:Y:S01]  /*2f70*/  VIADD R0, R0, 0xb0 ;  /* 0x000000b000007836 */ /* 0x002fe20000000000 */
[----:B------:R-:W-:Y:S01]  /*2f80*/  SEL R8, R8, RZ, P0 ;  /* 0x000000ff08087207 */ /* 0x000fe20000000000 */
[----:B------:R-:W-:-:S03]  /*2f90*/  VIADD R11, R11, 0x1 ;  /* 0x000000010b0b7836 */ /* 0x000fc60000000000 */
[----:B------:R-:W1:Y:S01]  /*2fa0*/  LDS.128 R4, [R4+0x130] ;  /* 0x0001300004047984 */ /* 0x000e620000000c00 */
[----:B------:R-:W-:Y:S02]  /*2fb0*/  PRMT R0, RZ, 0x654, R0 ;  /* 0x00000654ff007816 */ /* 0x000fe40000000000 */
[C---:B------:R-:W-:Y:S01]  /*2fc0*/  ISETP.NE.AND P1, PT, R11.reuse, 0x2, PT ;  /* 0x000000020b00780c */ /* 0x040fe20003f25270 */
[----:B------:R-:W-:Y:S01]  /*2fd0*/  @!PT LDS RZ, [RZ] ;  /* 0x00000000fffff984 */ /* 0x000fe20000000800 */
[----:B------:R-:W-:Y:S01]  /*2fe0*/  @!PT LDS RZ, [RZ] ;  /* 0x00000000fffff984 */ /* 0x000fe20000000800 */
[----:B------:R-:W-:Y:S01]  /*2ff0*/  @!PT LDS RZ, [RZ] ;  /* 0x00000000fffff984 */ /* 0x000fe20000000800 */
[----:B------:R-:W-:Y:S01]  /*3000*/  @!PT LDS RZ, [RZ] ;  /* 0x00000000fffff984 */ /* 0x000fe20000000800 */
[----:B------:R2:W-:Y:S06]  /*3010*/  MEMBAR.ALL.CTA ;  /* 0x0000000000007992 */ /* 0x0005ec0000008000 */
[----:B--2---:R-:W2:Y:S01]  /*3020*/  FENCE.VIEW.ASYNC.S ;  /* 0x00000000000073c6 */ /* 0x004ea20000000000 */
[----:B------:R-:W-:Y:S01]  /*3030*/  SEL R11, R11, RZ, P1 ;  /* 0x000000ff0b0b7207 */ /* 0x000fe20000800000 */
[----:B--2---:R2:W-:Y:S01]  /*3040*/  SYNCS.ARRIVE.TRANS64.RED.A1T0 RZ, [R0+URZ], RZ ;  /* 0x000000ff00ff79a7 */ /* 0x0045e200081004ff */
[----:B-1----:R-:W-:-:S02]  /*3050*/  LOP3.LUT P3, RZ, R6, 0x1, RZ, 0xc0, !PT ;  /* 0x0000000106ff7812 */ /* 0x002fc4000786c0ff */
[----:B------:R-:W-:-:S04]  /*3060*/  SEL R5, RZ, 0x1, P1 ;  /* 0x00000001ff057807 */ /* 0x000fc80000800000 */
[----:B------:R-:W-:Y:S02]  /*3070*/  LOP3.LUT R10, R10, R5, RZ, 0x3c, !PT ;  /* 0x000000050a0a7212 */ /* 0x000fe400078e3cff */
[----:B--2---:R-:W-:-:S04]  /*3080*/  SEL R0, RZ, 0x1, P0 ;  /* 0x00000001ff007807 */ /* 0x004fc80000000000 */
[----:B------:R-:W-:Y:S01]  /*3090*/  LOP3.LUT R9, R9, R0, RZ, 0x3c, !PT ;  /* 0x0000000009097212 */ /* 0x000fe200078e3cff */
[----:B------:R-:W-:Y:S06]  /*30a0*/  @P3 BRA `(.L_x_52) ;  /* 0xfffffffc002c3947 */ /* 0x000fec000383ffff */
[----:B------:R-:W-:Y:S01]  /*30b0*/  ULEA UR4, UR5, UR6, 0x3 ;  /* 0x0000000605047291 */ /* 0x000fe2000f8e18ff */
[----:B------:R-:W-:-:S08]  /*30c0*/  SHF.L.U32 R3, R12, 0x1f, RZ ;  /* 0x0000001f0c037819 */ /* 0x000fd000000006ff */
[----:B------:R-:W1:Y:S02]  /*30d0*/  SYNCS.PHASECHK.TRANS64 P0, [UR4+0xb0], R3 ;  /* 0x0000b003ff0075a7 */ /* 0x000e640008001004 */
[----:B-1----:R-:W-:Y:S05]  /*30e0*/  @P0 BRA `(.L_x_53) ;  /* 0x0000000000080947 */ /* 0x002fea0003800000 */
[----:B------:R-:W1:Y:S02]  /*30f0*/  SYNCS.PHASECHK.TRANS64.TRYWAIT P0, [UR4+0xb0], R3 ;  /* 0x0000b003ff0075a7 */ /* 0x000e640008001104 */
[----:B-1----:R-:W-:Y:S05]  /*3100*/  @!P0 BRA `(.L_x_54) ;  /* 0x0000006c00a08947 */ /* 0x002fea0003800000 */
.L_x_53:
[----:B------:R-:W-:-:S04]  /*3110*/  UIADD3 UR7, UPT, UPT, UR5, 0x1, URZ ;  /* 0x0000000105077890 */ /* 0x000fc8000fffe0ff */
[----:B------:R-:W-:-:S04]  /*3120*/  UISETP.NE.AND UP0, UPT, UR7, 0x2, UPT ;  /* 0x000000020700788c */ /* 0x000fc8000bf05270 */
[----:B------:R-:W-:Y:S02]  /*3130*/  USEL UR8, URZ, 0x1, UP0 ;  /* 0x00000001ff087887 */ /* 0x000fe40008000000 */
[----:B------:R-:W-:-:S04]  /*3140*/  USEL UR7, UR7, URZ, UP0 ;  /* 0x000000ff07077287 */ /* 0x000fc80008000000 */
[----:B------:R-:W-:Y:S01]  /*3150*/  ULEA UR7, UR7, UR6, 0x3 ;  /* 0x0000000607077291 */ /* 0x000fe2000f8e18ff */
[----:B-1----:R-:W-:-:S04]  /*3160*/  LOP3.LUT R3, R12, UR8, RZ, 0x3c, !PT ;  /* 0x000000080c037c12 */ /* 0x002fc8000f8e3cff */
[----:B------:R-:W-:-:S04]  /*3170*/  SHF.L.U32 R0, R3, 0x1f, RZ ;  /* 0x0000001f03007819 */ /* 0x000fc800000006ff */
[----:B------:R-:W1:Y:S02]  /*3180*/  SYNCS.PHASECHK.TRANS64 P0, [UR7+0xb0], R0 ;  /* 0x0000b000ff0075a7 */ /* 0x000e640008001007 */
[----:B-1----:R-:W-:Y:S05]  /*3190*/  @P0 EXIT ;  /* 0x000000000000094d */ /* 0x002fea0003800000 */
[----:B------:R-:W-:Y:S02]  /*31a0*/  SHF.L.U32 R3, R3, 0x1f, RZ ;  /* 0x0000001f03037819 */ /* 0x000fe400000006ff */
[----:B------:R-:W-:-:S07]  /*31b0*/  MOV R0, UR7 ;  /* 0x0000000700007c02 */ /* 0x000fce0008000f00 */
.L_x_55:
[----:B-1----:R1:W2:Y:S02]  /*31c0*/  SYNCS.PHASECHK.TRANS64.TRYWAIT P0, [R0+URZ+0xb0], R3 ;  /* 0x0000b003000075a7 */ /* 0x0022a400080011ff */
[----:B--2---:R-:W-:Y:S05]  /*31d0*/  @!P0 NANOSLEEP.SYNCS 0x989680 ;  /* 0x009896800000895d */ /* 0x004fea0003900000 */
[----:B------:R-:W2:Y:S02]  /*31e0*/  @!P0 SYNCS.PHASECHK.TRANS64 P0, [R0+URZ+0xb0], R3 ;  /* 0x0000b003000085a7 */ /* 0x000ea400080010ff */
[----:B--2---:R-:W-:Y:S05]  /*31f0*/  @P0 EXIT ;  /* 0x000000000000094d */ /* 0x004fea0003800000 */
[----:B------:R-:W-:Y:S05]  /*3200*/  BRA `(.L_x_55) ;  /* 0xfffffffc00ec7947 */ /* 0x000fea000383ffff */
.L_x_48:
[----:B------:R-:W-:Y:S05]  /*3210*/  BRA.U UP4, `(.L_x_56) ;  /* 0x0000001104dc7547 */ /* 0x000fea000b800000 */
[----:B------:R-:W1:Y:S01]  /*3220*/  S2UR UR7, SR_CgaCtaId ;  /* 0x00000000000779c3 */ /* 0x000e620000008800 */
[----:B------:R-:W-:Y:S01]  /*3230*/  UMOV UR4, 0x40 ;  /* 0x0000004000047882 */ /* 0x000fe20000000000 */
[----:B------:R-:W-:Y:S01]  /*3240*/  NOP ;  /* 0x0000000000007918 */ /* 0x000fe20000000000 */
[----:B------:R-:W-:Y:S01]  /*3250*/  UMOV UR6, 0x400 ;  /* 0x0000040000067882 */ /* 0x000fe20000000000 */
[----:B-1----:R-:W-:Y:S02]  /*3260*/  ULEA UR5, UR7, UR4, 0x18 ;  /* 0x0000000407057291 */ /* 0x002fe4000f8ec0ff */
[----:B------:R-:W-:-:S07]  /*3270*/  ULEA UR6, UR7, UR6, 0x18 ;  /* 0x0000000607067291 */ /* 0x000fce000f8ec0ff */
[----:B------:R-:W1:Y:S02]  /*3280*/  LDS.U8 R3, [UR5+0x1c] ;  /* 0x00001c05ff037984 */ /* 0x000e640008000000 */
[----:B-1----:R-:W-:-:S13]  /*3290*/  ISETP.NE.AND P0, PT, R3, RZ, PT ;  /* 0x000000ff0300720c */ /* 0x002fda0003f05270 */
[----:B------:R-:W-:Y:S05]  /*32a0*/  @P0 BRA `(.L_x_57) ;  /* 0x0000000400080947 */ /* 0x000fea0003800000 */
[----:B------:R-:W-:Y:S02]  /*32b0*/  UISETP.NE.U32.AND UP1, UPT, UR46, 0x1, UPT ;  /* 0x000000012e00788c */ /* 0x000fe4000bf25070 */
[----:B------:R-:W-:-:S07]  /*32c0*/  UIADD3 UR7, UPT, UPT, UR5, 0x8, URZ ;  /* 0x0000000805077890 */ /* 0x000fce000fffe0ff */
[----:B------:R-:W-:Y:S05]  /*32d0*/  BRA.U !UP1, `(.L_x_58) ;  /* 0x00000001099c7547 */ /* 0x000fea000b800000 */
[----:B------:R-:W-:Y:S01]  /*32e0*/  ELECT P0, URZ, PT ;  /* 0x0000000000ff782f */ /* 0x000fe20003800000 */
[----:B------:R-:W-:-:S12]  /*32f0*/  BSSY B0, `(.L_x_58) ;  /* 0x0000025000007945 */ /* 0x000fd80003800000 */
[----:B------:R-:W-:Y:S05]  /*3300*/  @!P0 BRA `(.L_x_59) ;  /* 0x00000000008c8947 */ /* 0x000fea0003800000 */
[----:B------:R-:W-:-:S05]  /*3310*/  UMOV UR4, 0x10 ;  /* 0x0000001000047882 */ /* 0x000fca0000000000 */
[----:B------:R-:W-:Y:S04]  /*3320*/  DEPBAR.LE SB1, 0x36 ;  /* 0x00009d800000791a */ /* 0x000fe80000000000 */
[----:B------:R-:W1:Y:S02]  /*3330*/  UTCATOMSWS.2CTA.FIND_AND_SET.ALIGN UP0, UR4, UR4 ;  /* 0x00000004000475e3 */ /* 0x000e640008200800 */
[----:B-1----:R-:W-:Y:S01]  /*3340*/  MOV R10, UR4 ;  /* 0x00000004000a7c02 */ /* 0x002fe20008000f00 */
[----:B------:R-:W-:Y:S06]  /*3350*/  BRA.U UP0, `(.L_x_60) ;  /* 0x0000000100187547 */ /* 0x000fec000b800000 */
.L_x_61:
[----:B------:R-:W-:Y:S05]  /*3360*/  NANOSLEEP 0x64 ;  /* 0x000000640000795d */ /* 0x000fea0003800000 */
[----:B------:R-:W-:-:S05]  /*3370*/  UMOV UR4, 0x10 ;  /* 0x0000001000047882 */ /* 0x000fca0000000000 */
[----:B------:R-:W-:Y:S04]  /*3380*/  DEPBAR.LE SB1, 0x36 ;  /* 0x00009d800000791a */ /* 0x000fe80000000000 */
[----:B------:R-:W1:Y:S02]  /*3390*/  UTCATOMSWS.2CTA.FIND_AND_SET.ALIGN UP0, UR4, UR4 ;  /* 0x00000004000475e3 */ /* 0x000e640008200800 */
[----:B-1----:R-:W-:Y:S01]  /*33a0*/  MOV R10, UR4 ;  /* 0x00000004000a7c02 */ /* 0x002fe20008000f00 */
[----:B------:R-:W-:Y:S05]  /*33b0*/  BRA.U !UP0, `(.L_x_61) ;  /* 0xfffffffd08e87547 */ /* 0x000fea000b83ffff */
.L_x_60:
[----:B------:R-:W1:Y:S01]  /*33c0*/  LDS R6, [UR5+0x10] ;  /* 0x00001005ff067984 */ /* 0x000e620008000800 */
[----:B------:R-:W-:Y:S01]  /*33d0*/  IMAD.U32 R3, RZ, RZ, UR6 ;  /* 0x00000006ff037e24 */ /* 0x000fe2000f8e00ff */
[----:B------:R-:W-:-:S03]  /*33e0*/  MOV R4, UR45 ;  /* 0x0000002d00047c02 */ /* 0x000fc60008000f00 */
[----:B------:R-:W-:Y:S01]  /*33f0*/  VIADD R3, R3, 0x150 ;  /* 0x0000015003037836 */ /* 0x000fe20000000000 */
[----:B-1----:R-:W-:-:S04]  /*3400*/  SHF.L.U32 R6, R6, 0x1f, RZ ;  /* 0x0000001f06067819 */ /* 0x002fc800000006ff */
[----:B------:R-:W1:Y:S02]  /*3410*/  SYNCS.PHASECHK.TRANS64.TRYWAIT P0, [UR5+0x8], R6 ;  /* 0x00000806ff0075a7 */ /* 0x000e640008001105 */
[----:B-1----:R-:W-:Y:S05]  /*3420*/  @P0 BRA `(.L_x_62) ;  /* 0x0000000000080947 */ /* 0x002fea0003800000 */
[----:B------:R-:W1:Y:S02]  /*3430*/  SYNCS.PHASECHK.TRANS64.TRYWAIT P0, [UR5+0x8], R6 ;  /* 0x00000806ff0075a7 */ /* 0x000e640008001105 */
[----:B-1----:R-:W-:Y:S05]  /*3440*/  @!P0 BRA `(.L_x_63) ;  /* 0x0000006800e88947 */ /* 0x002fea0003800000 */
.L_x_62:
[----:B------:R-:W-:Y:S01]  /*3450*/  PRMT R4, R4, 0x654, R3 ;  /* 0x0000065404047816 */ /* 0x000fe20000000003 */
[----:B------:R-:W-:Y:S01]  /*3460*/  HFMA2 R3, -RZ, RZ, 0, 5.9604644775390625e-08 ;  /* 0x00000001ff037431 */ /* 0x000fe200000001ff */
[----:B------:R-:W-:Y:S01]  /*3470*/  UPRMT UR4, UR45, 0x654, UR7 ;  /* 0x000006542d047896 */ /* 0x000fe20008000007 */
[----:B------:R-:W-:Y:S02]  /*3480*/  IMAD.MOV.U32 R7, RZ, RZ, 0xffff ;  /* 0x0000ffffff077424 */ /* 0x000fe400078e00ff */
[----:B-1----:R-:W-:Y:S02]  /*3490*/  IMAD.MOV.U32 R6, RZ, RZ, 0x4 ;  /* 0x00000004ff067424 */ /* 0x002fe400078e00ff */
[----:B------:R-:W-:Y:S01]  /*34a0*/  IMAD.SHL.U32 R9, R10, 0x20, RZ ;  /* 0x000000200a097824 */ /* 0x000fe200078e00ff */
[----:B------:R-:W-:Y:S02]  /*34b0*/  MOV R5, UR4 ;  /* 0x0000000400057c02 */ /* 0x000fe40008000f00 */
[-C--:B------:R-:W-:Y:S01]  /*34c0*/  SHF.L.U32 R8, R7, R10.reuse, RZ ;  /* 0x0000000a07087219 */ /* 0x080fe200000006ff */
[----:B------:R1:W-:Y:S01]  /*34d0*/  SYNCS.ARRIVE.TRANS64.RED RZ, [UR4], R6 ;  /* 0x00000006ffff79a7 */ /* 0x0003e20008000404 */
[----:B------:R-:W-:Y:S01]  /*34e0*/  SHF.L.U32 R7, R3, R10, RZ ;  /* 0x0000000a03077219 */ /* 0x000fe200000006ff */
[----:B------:R1:W-:Y:S04]  /*34f0*/  STS [UR6+0x150], R9 ;  /* 0x00015009ff007988 */ /* 0x0003e80008000806 */
[----:B------:R1:W-:Y:S04]  /*3500*/  STAS [R4.64], R10 ;  /* 0x0000000a04007dbd */ /* 0x0003e8000c0008ff */
[----:B------:R1:W-:Y:S04]  /*3510*/  ATOMS.OR RZ, [UR5+0x14], R8 ;  /* 0x00001408ffff798c */ /* 0x0003e8000b000005 */
[----:B------:R1:W-:Y:S04]  /*3520*/  ATOMS.OR RZ, [UR5+0x18], R7 ;  /* 0x00001807ffff798c */ /* 0x0003e8000b000005 */
[----:B------:R1:W-:Y:S02]  /*3530*/  ATOMS.XOR RZ, [UR5+0x10], R3 ;  /* 0x00001003ffff798c */ /* 0x0003e4000b800005 */
.L_x_59:
[----:B------:R-:W-:Y:S05]  /*3540*/  BSYNC B0 ;  /* 0x0000000000007941 */ /* 0x000fea0003800000 */
.L_x_58:
[----:B------:R-:W-:Y:S05]  /*3550*/  BRA.U UP1, `(.L_x_64) ;  /* 0x00000001016c7547 */ /* 0x000fea000b800000 */
[----:B------:R-:W-:-:S03]  /*3560*/  UMOV UR4, 0xffffffff ;  /* 0xffffffff00047882 */ /* 0x000fc60000000000 */
[----:B------:R-:W-:Y:S05]  /*3570*/  BRA.DIV UR4, `(.L_x_65) ;  /* 0x0000006a04b47947 */ /* 0x000fea000b800000 */
[----:B------:R-:W-:-:S13]  /*3580*/  ELECT P0, URZ, PT ;  /* 0x0000000000ff782f */ /* 0x000fda0003800000 */
.L_x_169:
[----:B------:R-:W-:Y:S05]  /*3590*/  @!P0 BRA `(.L_x_64) ;  /* 0x00000000005c8947 */ /* 0x000fea0003800000 */
[----:B-1----:R-:W1:Y:S02]  /*35a0*/  LDS R4, [UR5+0x10] ;  /* 0x00001005ff047984 */ /* 0x002e640008000800 */
[----:B-1----:R-:W-:-:S04]  /*35b0*/  SHF.L.U32 R4, R4, 0x1f, RZ ;  /* 0x0000001f04047819 */ /* 0x002fc800000006ff */
[----:B------:R-:W1:Y:S02]  /*35c0*/  SYNCS.PHASECHK.TRANS64.TRYWAIT P0, [UR5+0x8], R4 ;  /* 0x00000804ff0075a7 */ /* 0x000e640008001105 */
[----:B-1----:R-:W-:Y:S05]  /*35d0*/  @P0 BRA `(.L_x_66) ;  /* 0x0000000000080947 */ /* 0x002fea0003800000 */
[----:B------:R-:W1:Y:S02]  /*35e0*/  SYNCS.PHASECHK.TRANS64.TRYWAIT P0, [UR5+0x8], R4 ;  /* 0x00000804ff0075a7 */ /* 0x000e640008001105 */
[----:B-1----:R-:W-:Y:S05]  /*35f0*/  @!P0 BRA `(.L_x_67) ;  /* 0x0000006800b88947 */ /* 0x002fea0003800000 */
.L_x_66:
[----:B------:R-:W2:Y:S01]  /*3600*/  LDS R6, [UR6+0x150] ;  /* 0x00015006ff067984 */ /* 0x000ea20008000800 */
[----:B-1----:R-:W-:Y:S02]  /*3610*/  HFMA2 R3, -RZ, RZ, 0, 5.9604644775390625e-08 ;  /* 0x00000001ff037431 */ /* 0x002fe400000001ff */
[----:B------:R-:W-:Y:S01]  /*3620*/  IMAD.MOV.U32 R4, RZ, RZ, 0xffff ;  /* 0x0000ffffff047424 */ /* 0x000fe200078e00ff */
[----:B------:R-:W-:Y:S01]  /*3630*/  UPRMT UR4, UR45, 0x654, UR7 ;  /* 0x000006542d047896 */ /* 0x000fe20008000007 */
[----:B--2---:R-:W-:-:S03]  /*3640*/  IMAD.SHL.U32 R5, R6, 0x20, RZ ;  /* 0x0000002006057824 */ /* 0x004fc600078e00ff */
[-C--:B------:R-:W-:Y:S02]  /*3650*/  SHF.L.U32 R4, R4, R6.reuse, RZ ;  /* 0x0000000604047219 */ /* 0x080fe400000006ff */
[----:B------:R-:W-:Y:S01]  /*3660*/  SHF.L.U32 R6, R3, R6, RZ ;  /* 0x0000000603067219 */ /* 0x000fe200000006ff */
[----:B------:R2:W-:Y:S04]  /*3670*/  STS [UR6+0x150], R5 ;  /* 0x00015005ff007988 */ /* 0x0005e80008000806 */
[----:B------:R2:W-:Y:S04]  /*3680*/  ATOMS.OR RZ, [UR5+0x14], R4 ;  /* 0x00001404ffff798c */ /* 0x0005e8000b000005 */
[----:B------:R2:W-:Y:S01]  /*3690*/  ATOMS.OR RZ, [UR5+0x18], R6 ;  /* 0x00001806ffff798c */ /* 0x0005e2000b000005 */
[----:B------:R-:W-:Y:S03]  /*36a0*/  SYNCS.ARRIVE.TRANS64.RED.A1T0 RZ, [UR4], RZ ;  /* 0x000000ffffff79a7 */ /* 0x000fe60008100404 */
[----:B------:R2:W-:Y:S01]  /*36b0*/  ATOMS.XOR RZ, [UR5+0x10], R3 ;  /* 0x00001003ffff798c */ /* 0x0005e2000b800005 */
[----:B------:R-:W-:Y:S05]  /*36c0*/  BRA `(.L_x_64) ;  /* 0x0000000000107947 */ /* 0x000fea0003800000 */
.L_x_57:
[----:B------:R-:W-:Y:S02]  /*36d0*/  MOV R3, 0xffffffff ;  /* 0xffffffff00037802 */ /* 0x000fe40000000f00 */
[----:B------:R-:W-:-:S03]  /*36e0*/  MOV R4, 0x3710 ;  /* 0x0000371000047802 */ /* 0x000fc60000000f00 */
[----:B------:R1:W-:Y:S04]  /*36f0*/  STS [UR6+0x150], R3 ;  /* 0x00015003ff007988 */ /* 0x0003e80008000806 */
[----:B-1---5:R-:W-:Y:S05]  /*3700*/  CALL.REL.NOINC `($__internal_1_$__cuda_sm10x_tcgen05_guardrail_trap_phase_invalid_during_alloc) ;  /* 0x00000070008c7944 */ /* 0x022fea0003c00000 */
.L_x_64:
[----:B------:R-:W-:Y:S05]  /*3710*/  WARPSYNC.ALL ;  /* 0x0000000000007948 */ /* 0x000fea0003800000 */
[----:B------:R-:W3:Y:S01]  /*3720*/  S2UR UR4, SR_CgaCtaId ;  /* 0x00000000000479c3 */ /* 0x000ee20000008800 */
[----:B------:R-:W-:Y:S01]  /*3730*/  UMOV UR26, 0x400 ;  /* 0x00000400001a7882 */ /* 0x000fe20000000000 */
[----:B------:R-:W-:-:S06]  /*3740*/  NOP ;  /* 0x0000000000007918 */ /* 0x000fcc0000000000 */
[----:B------:R-:W-:Y:S06]  /*3750*/  BAR.ARV 0x6, 0xa0 ;  /* 0x0182800000007b1d */ /* 0x000fec0000002000 */
[----:B------:R-:W4:Y:S01]  /*3760*/  LDCU UR6, c[0x0][0x38c] ;  /* 0x00007180ff0677ac */ /* 0x000f220008000800 */
[----:B------:R-:W-:Y:S01]  /*3770*/  LOP3.LUT R0, R0, 0xffff, RZ, 0xc0, !PT ;  /* 0x0000ffff00007812 */ /* 0x000fe200078ec0ff */
[----:B-1----:R-:W-:Y:S01]  /*3780*/  IMAD.MOV.U32 R9, RZ, RZ, 0x1 ;  /* 0x00000001ff097424 */ /* 0x002fe200078e00ff */
[----:B------:R-:W-:Y:S01]  /*3790*/  LOP3.LUT R2, R2, 0xffff, RZ, 0xc0, !PT ;  /* 0x0000ffff02027812 */ /* 0x000fe200078ec0ff */
[----:B------:R-:W-:Y:S01]  /*37a0*/  IMAD.MOV.U32 R8, RZ, RZ, RZ ;  /* 0x000000ffff087224 */ /* 0x000fe200078e00ff */
[----:B------:R-:W-:Y:S01]  /*37b0*/  R2UR UR42, R0 ;  /* 0x00000000002a72ca */ /* 0x000fe200000e0000 */
[----:B------:R-:W-:Y:S01]  /*37c0*/  UMOV UR32, URZ ;  /* 0x000000ff00207c82 */ /* 0x000fe20008000000 */
[----:B------:R-:W-:Y:S01]  /*37d0*/  R2UR UR28, R2 ;  /* 0x00000000021c72ca */ /* 0x000fe200000e0000 */
[----:B------:R-:W-:Y:S01]  /*37e0*/  UMOV UR23, URZ ;  /* 0x000000ff00177c82 */ /* 0x000fe20008000000 */
[----:B------:R-:W-:Y:S01]  /*37f0*/  UMOV UR22, URZ ;  /* 0x000000ff00167c82 */ /* 0x000fe20008000000 */
[----:B---3--:R-:W-:-:S02]  /*3800*/  ULEA UR26, UR4, UR26, 0x18 ;  /* 0x0000001a041a7291 */ /* 0x008fc4000f8ec0ff */
[----:B------:R-:W-:Y:S02]  /*3810*/  UISETP.NE.AND UP3, UPT, UR46, URZ, UPT ;  /* 0x000000ff2e00728c */ /* 0x000fe4000bf65270 */
[----:B------:R-:W-:Y:S02]  /*3820*/  UIADD3 UR5, UPT, UPT, UR26, 0x8400, URZ ;  /* 0x000084001a057890 */ /* 0x000fe4000fffe0ff */
[----:B------:R-:W-:Y:S02]  /*3830*/  UIADD3 UR4, UPT, UPT, UR26, 0x1c400, URZ ;  /* 0x0001c4001a047890 */ /* 0x000fe4000fffe0ff */
[----:B----4-:R-:W-:Y:S01]  /*3840*/  UIADD3 UR6, UPT, UPT, UR6, 0x3f, URZ ;  /* 0x0000003f06067890 */ /* 0x010fe2000fffe0ff */
[----:B--2---:R-:W1:Y:S01]  /*3850*/  LDS R3, [UR26+0x150] ;  /* 0x0001501aff037984 */ /* 0x004e620008000800 */
[----:B------:R-:W-:Y:S02]  /*3860*/  USHF.R.U32.HI UR5, URZ, 0x4, UR5 ;  /* 0x00000004ff057899 */ /* 0x000fe40008011605 */
[----:B------:R-:W-:-:S02]  /*3870*/  USHF.R.S32.HI UR33, URZ, 0x1f, UR6 ;  /* 0x0000001fff217899 */ /* 0x000fc40008011406 */
[----:B------:R-:W-:Y:S02]  /*3880*/  USHF.R.U32.HI UR4, URZ, 0x4, UR4 ;  /* 0x00000004ff047899 */ /* 0x000fe40008011604 */
[----:B------:R-:W-:Y:S02]  /*3890*/  ULEA.HI UR33, UR33, UR6, URZ, 0x6 ;  /* 0x0000000621217291 */ /* 0x000fe4000f8f30ff */
[----:B------:R-:W-:Y:S02]  /*38a0*/  ULOP3.LUT UR5, UR5, 0x3fff, URZ, 0xc0, !UPT ;  /* 0x00003fff05057892 */ /* 0x000fe4000f8ec0ff */
[----:B------:R-:W-:Y:S02]  /*38b0*/  USHF.R.S32.HI UR33, URZ, 0x6, UR33 ;  /* 0x00000006ff217899 */ /* 0x000fe40008011421 */
[----:B------:R-:W-:Y:S02]  /*38c0*/  ULOP3.LUT UR30, UR4, 0x3fff, URZ, 0xc0, !UPT ;  /* 0x00003fff041e7892 */ /* 0x000fe4000f8ec0ff */
[----:B------:R-:W-:Y:S01]  /*38d0*/  UISETP.LT.AND UP0, UPT, UR33, 0x1, UPT ;  /* 0x000000012100788c */ /* 0x000fe2000bf01270 */
[----:B------:R-:W-:Y:S01]  /*38e0*/  UMOV UR40, 0x0 ;  /* 0x0000000000287882 */ /* 0x000fe20000000000 */
[----:B------:R-:W-:Y:S01]  /*38f0*/  UMOV UR41, 0x10200490 ;  /* 0x1020049000297882 */ /* 0x000fe20000000000 */
[----:B------:R-:W-:-:S02]  /*3900*/  ULOP3.LUT UR29, UR5, 0x10000, URZ, 0xfc, !UPT ;  /* 0x00010000051d7892 */ /* 0x000fc4000f8efcff */
[----:B------:R-:W-:Y:S02]  /*3910*/  ULOP3.LUT UR30, UR30, 0x10000, URZ, 0xfc, !UPT ;  /* 0x000100001e1e7892 */ /* 0x000fe4000f8efcff */
[----:B------:R-:W-:Y:S01]  /*3920*/  USEL UR43, UR33, 0x1, !UP0 ;  /* 0x00000001212b7887 */ /* 0x000fe2000c000000 */
[----:B------:R-:W-:Y:S01]  /*3930*/  UMOV UR38, 0x0 ;  /* 0x0000000000267882 */ /* 0x000fe20000000000 */
[----:B------:R-:W-:Y:S01]  /*3940*/  UMOV UR39, 0x10200490 ;  /* 0x1020049000277882 */ /* 0x000fe20000000000 */
[----:B------:R-:W-:Y:S01]  /*3950*/  UMOV UR36, 0x0 ;  /* 0x0000000000247882 */ /* 0x000fe20000000000 */
[----:B------:R-:W-:Y:S01]  /*3960*/  UMOV UR37, 0x10200490 ;  /* 0x1020049000257882 */ /* 0x000fe20000000000 */
[----:B------:R-:W-:Y:S01]  /*3970*/  UMOV UR34, 0x0 ;  /* 0x0000000000227882 */ /* 0x000fe20000000000 */
[----:B------:R-:W-:Y:S01]  /*3980*/  UMOV UR35, 0x10200490 ;  /* 0x1020049000237882 */ /* 0x000fe20000000000 */
[----:B-1----:R-:W-:Y:S02]  /*3990*/  R2UR UR44, R3 ;  /* 0x00000000032c72ca */ /* 0x002fe400000e0000 */
[----:B------:R-:W-:-:S13]  /*39a0*/  CS2R R2, SRZ ;  /* 0x0000000000027805 */ /* 0x000fda000001ff00 */
.L_x_75:
[C---:B------:R-:W-:Y:S02]  /*39b0*/  LEA R0, R8.reuse, UR26, 0x3 ;  /* 0x0000001a08007c11 */ /* 0x040fe4000f8e18ff */
[----:B------:R-:W-:Y:S02]  /*39c0*/  SHF.L.U32 R5, R3, 0x1f, RZ ;  /* 0x0000001f03057819 */ /* 0x000fe400000006ff */
[----:B------:R-:W-:Y:S02]  /*39d0*/  LEA R4, R8, UR26, 0x4 ;  /* 0x0000001a08047c11 */ /* 0x000fe4000f8e20ff */
[----:B------:R-:W1:Y:S02]  /*39e0*/  SYNCS.PHASECHK.TRANS64.TRYWAIT P0, [R0+URZ+0xa0], R5 ;  /* 0x0000a005000075a7 */ /* 0x000e6400080011ff */
[----:B-1-3--:R-:W-:Y:S05]  /*39f0*/  @!P0 BRA `(.L_x_68) ;  /* 0x0000006400d08947 */ /* 0x00afea0003800000 */
.L_x_170:
[----:B-1----:R-:W1:Y:S01]  /*3a00*/  LDS.128 R4, [R4+0x130] ;  /* 0x0001300004047984 */ /* 0x002e620000000c00 */
[----:B------:R-:W-:Y:S02]  /*3a10*/  VIADD R0, R0, 0xb0 ;  /* 0x000000b000007836 */ /* 0x000fe40000000000 */
[----:B------:R-:W-:Y:S01]  /*3a20*/  VIADD R8, R8, 0x1 ;  /* 0x0000000108087836 */ /* 0x000fe20000000000 */
[----:B------:R-:W-:Y:S01]  /*3a30*/  @!PT LDS RZ, [RZ] ;  /* 0x00000000fffff984 */ /* 0x000fe20000000800 */
[----:B------:R-:W-:Y:S01]  /*3a40*/  @!PT LDS RZ, [RZ] ;  /* 0x00000000fffff984 */ /* 0x000fe20000000800 */
[----:B------:R-:W-:Y:S01]  /*3a50*/  @!PT LDS RZ, [RZ] ;  /* 0x00000000fffff984 */ /* 0x000fe20000000800 */
[----:B------:R-:W-:Y:S01]  /*3a60*/  @!PT LDS RZ, [RZ] ;  /* 0x00000000fffff984 */ /* 0x000fe20000000800 */
[----:B------:R2:W-:Y:S06]  /*3a70*/  MEMBAR.ALL.CTA ;  /* 0x0000000000007992 */ /* 0x0005ec0000008000 */
[----:B--2---:R-:W2:Y:S01]  /*3a80*/  FENCE.VIEW.ASYNC.S ;  /* 0x00000000000073c6 */ /* 0x004ea20000000000 */
[----:B------:R-:W-:-:S04]  /*3a90*/  PRMT R0, RZ, 0x654, R0 ;  /* 0x00000654ff007816 */ /* 0x000fc80000000000 */
[----:B--2---:R2:W-:Y:S01]  /*3aa0*/  SYNCS.ARRIVE.TRANS64.RED.A1T0 RZ, [R0+URZ], RZ ;  /* 0x000000ff00ff79a7 */ /* 0x0045e200081004ff */
[----:B-1----:R-:W-:Y:S01]  /*3ab0*/  LOP3.LUT P1, RZ, R6, 0x1, RZ, 0xc0, !PT ;  /* 0x0000000106ff7812 */ /* 0x002fe2000782c0ff */
[----:B--2---:R-:W-:-:S12]  /*3ac0*/  BRA.U UP3, `(.L_x_69) ;  /* 0x0000000503087547 */ /* 0x004fd8000b800000 */
[----:B------:R-:W1:Y:S01]  /*3ad0*/  LDCU UR4, c[0x0][0x38c] ;  /* 0x00007180ff0477ac */ /* 0x000e620008000800 */
[----:B------:R-:W-:Y:S02]  /*3ae0*/  PLOP3.LUT P2, PT, PT, PT, PT, 0x80, 0x8 ;  /* 0x000000000008781c */ /* 0x000fe40003f4f070 */
[----:B------:R-:W-:Y:S01]  /*3af0*/  SHF.L.U32 R5, R9, 0x1f, RZ ;  /* 0x0000001f09057819 */ /* 0x000fe200000006ff */
[----:B------:R-:W-:Y:S02]  /*3b00*/  ULEA UR31, UR32, UR26, 0x3 ;  /* 0x0000001a201f7291 */ /* 0x000fe4000f8e18ff */
[----:B------:R-:W-:Y:S02]  /*3b10*/  ULEA UR11, UR32, UR44, 0x7 ;  /* 0x0000002c200b7291 */ /* 0x000fe4000f8e38ff */
[----:B-1----:R-:W-:-:S06]  /*3b20*/  UISETP.GE.AND UP0, UPT, UR4, 0x1, UPT ;  /* 0x000000010400788c */ /* 0x002fcc000bf06270 */
[----:B------:R-:W-:-:S05]  /*3b30*/  PLOP3.LUT P0, PT, PT, PT, UP0, 0x80, 0x8 ;  /* 0x000000000008781c */ /* 0x000fca0003f0f008 */
[----:B------:R-:W-:-:S08]  /*3b40*/  @UP0 ULEA UR4, UR23, UR26, 0x3 ;  /* 0x0000001a17040291 */ /* 0x000fd0000f8e18ff */
[----:B------:R-:W-:-:S04]  /*3b50*/  @P0 SHF.L.U32 R0, R2, 0x1f, RZ ;  /* 0x0000001f02000819 */ /* 0x000fc800000006ff */
[----:B------:R1:W2:Y:S01]  /*3b60*/  @P0 SYNCS.PHASECHK.TRANS64.TRYWAIT P2, [UR4], R0 ;  /* 0x00000000ff0005a7 */ /* 0x0002a20008041104 */
[----:B------:R-:W3:Y:S02]  /*3b70*/  SYNCS.PHASECHK.TRANS64.TRYWAIT P0, [UR31+0xe0], R5 ;  /* 0x0000e005ff0075a7 */ /* 0x000ee4000800111f */
[----:B-123--:R-:W-:Y:S05]  /*3b80*/  @!P0 BRA `(.L_x_70) ;  /* 0x0000006400808947 */ /* 0x00efea0003800000 */
.L_x_172:
[----:B------:R-:W-:Y:S01]  /*3b90*/  UMOV UR27, UR22 ;  /* 0x00000016001b7c82 */ /* 0x000fe20008000000 */
[----:B------:R-:W-:Y:S05]  /*3ba0*/  BRA.U !UP0, `(.L_x_71) ;  /* 0x0000000108c07547 */ /* 0x000fea000b800000 */
[----:B------:R-:W-:Y:S02]  /*3bb0*/  UIADD3 UR27, UPT, UPT, UR43, UR22, URZ ;  /* 0x000000162b1b7290 */ /* 0x000fe4000fffe0ff */
[----:B------:R-:W-:Y:S01]  /*3bc0*/  UPLOP3.LUT UP2, UPT, UPT, UPT, UPT, 0x40, 0x4 ;  /* 0x000000000004789c */ /* 0x000fe20003f4e870 */
[----:B------:R-:W-:Y:S01]  /*3bd0*/  UMOV UR24, UR33 ;  /* 0x0000002100187c82 */ /* 0x000fe20008000000 */
[----:B------:R-:W-:-:S09]  /*3be0*/  UMOV UR10, UR23 ;  /* 0x00000017000a7c82 */ /* 0x000fd20008000000 */
.L_x_74:
[----:B--2---:R-:W-:Y:S01]  /*3bf0*/  ULEA UR5, UR10, UR26, 0x3 ;  /* 0x0000001a0a057291 */ /* 0x004fe2000f8e18ff */
[----:B---3--:R-:W-:Y:S11]  /*3c00*/  @P2 BRA `(.L_x_72) ;  /* 0x00000000000c2947 */ /* 0x008ff60003800000 */
[----:B-1----:R-:W-:Y:S04]  /*3c10*/  SHF.L.U32 R5, R2, 0x1f, RZ ;  /* 0x0000001f02057819 */ /* 0x002fe800000006ff */
[----:B------:R-:W1:Y:S02]  /*3c20*/  SYNCS.PHASECHK.TRANS64.TRYWAIT P0, [UR5], R5 ;  /* 0x00000005ff0075a7 */ /* 0x000e640008001105 */
[----:B-1----:R-:W-:Y:S05]  /*3c30*/  @!P0 BRA `(.L_x_73) ;  /* 0x00000064006c8947 */ /* 0x002fea0003800000 */
.L_x_72:
[----:B------:R-:W-:Y:S01]  /*3c40*/  UISETP.NE.AND UP0, UPT, UR24, 0x1, UPT ;  /* 0x000000011800788c */ /* 0x000fe2000bf05270 */
[----:B------:R-:W-:Y:S01]  /*3c50*/  PLOP3.LUT P2, PT, PT, PT, PT, 0x80, 0x8 ;  /* 0x000000000008781c */ /* 0x000fe20003f4f070 */
[----:B------:R-:W-:Y:S02]  /*3c60*/  UIADD3 UR4, UPT, UPT, UR10, 0x1, URZ ;  /* 0x000000010a047890 */ /* 0x000fe4000fffe0ff */
[----:B------:R-:W-:Y:S02]  /*3c70*/  UIADD3 UR25, UPT, UPT, UR5, 0x28, URZ ;  /* 0x0000002805197890 */ /* 0x000fe4000fffe0ff */
[----:B------:R-:W-:Y:S01]  /*3c80*/  UISETP.NE.AND UP1, UPT, UR4, 0x5, UPT ;  /* 0x000000050400788c */ /* 0x000fe2000bf25270 */
[----:B------:R-:W-:Y:S01]  /*3c90*/  PLOP3.LUT P0, PT, PT, PT, UP0, 0x80, 0x8 ;  /* 0x000000000008781c */ /* 0x000fe20003f0f008 */
[----:B------:R-:W-:Y:S02]  /*3ca0*/  UIADD3 UR22, UPT, UPT, UR22, 0x1, URZ ;  /* 0x0000000116167890 */ /* 0x000fe4000fffe0ff */
[----:B------:R-:W-:Y:S02]  /*3cb0*/  USEL UR6, URZ, 0x1, UP1 ;  /* 0x00000001ff067887 */ /* 0x000fe40008800000 */
[----:B------:R-:W-:Y:S02]  /*3cc0*/  USEL UR23, UR4, URZ, UP1 ;  /* 0x000000ff04177287 */ /* 0x000fe40008800000 */
[----:B------:R-:W-:Y:S02]  /*3cd0*/  UIADD3 UR24, UPT, UPT, UR24, -0x1, URZ ;  /* 0xffffffff18187890 */ /* 0x000fe4000fffe0ff */
[----:B------:R-:W-:Y:S01]  /*3ce0*/  @UP0 ULEA UR4, UR23, UR26, 0x3 ;  /* 0x0000001a17040291 */ /* 0x000fe2000f8e18ff */
[----:B------:R-:W-:Y:S01]  /*3cf0*/  LOP3.LUT R2, R2, UR6, RZ, 0x3c, !PT ;  /* 0x0000000602027c12 */ /* 0x000fe2000f8e3cff */
[----:B------:R-:W-:Y:S02]  /*3d00*/  ULEA UR6, UR10, UR30, 0x9 ;  /* 0x0000001e0a067291 */ /* 0x000fe4000f8e48ff */
[----:B------:R-:W-:Y:S01]  /*3d10*/  UISETP.NE.AND UP0, UPT, UR22, UR27, UPT ;  /* 0x0000001b1600728c */ /* 0x000fe2000bf05270 */
[----:B-1----:R-:W-:Y:S01]  /*3d20*/  @P0 SHF.L.U32 R0, R2, 0x1f, RZ ;  /* 0x0000001f02000819 */ /* 0x002fe200000006ff */
[----:B------:R-:W-:Y:S02]  /*3d30*/  UIADD3 UR20, UPT, UPT, UR6, 0x2, URZ ;  /* 0x0000000206147890 */ /* 0x000fe4000fffe0ff */
[----:B------:R-:W-:Y:S01]  /*3d40*/  UIADD3 UR16, UPT, UPT, UR6, 0x4, URZ ;  /* 0x0000000406107890 */ /* 0x000fe2000fffe0ff */
[----:B------:R2:W3:Y:S01]  /*3d50*/  @P0 SYNCS.PHASECHK.TRANS64.TRYWAIT P2, [UR4], R0 ;  /* 0x00000000ff0005a7 */ /* 0x0004e20008041104 */
[----:B------:R-:W-:Y:S02]  /*3d60*/  ULEA UR4, UR10, UR29, 0xa ;  /* 0x0000001d0a047291 */ /* 0x000fe4000f8e50ff */
[----:B------:R-:W-:Y:S02]  /*3d70*/  UIADD3 UR12, UPT, UPT, UR6, 0x6, URZ ;  /* 0x00000006060c7890 */ /* 0x000fe4000fffe0ff */
[----:B------:R-:W-:Y:S02]  /*3d80*/  UIADD3 UR18, UPT, UPT, UR4, 0x2, URZ ;  /* 0x0000000204127890 */ /* 0x000fe4000fffe0ff */
[----:B------:R-:W-:Y:S02]  /*3d90*/  UIADD3 UR14, UPT, UPT, UR4, 0x4, URZ ;  /* 0x00000004040e7890 */ /* 0x000fe4000fffe0ff */
[----:B------:R-:W-:Y:S01]  /*3da0*/  UIADD3 UR8, UPT, UPT, UR4, 0x6, URZ ;  /* 0x0000000604087890 */ /* 0x000fe2000fffe0ff */
[----:B------:R-:W-:Y:S01]  /*3db0*/  UMOV UR7, 0x40004040 ;  /* 0x4000404000077882 */ /* 0x000fe20000000000 */
[----:B------:R-:W-:Y:S01]  /*3dc0*/  UMOV UR5, 0x40004040 ;  /* 0x4000404000057882 */ /* 0x000fe20000000000 */
[----:B------:R-:W-:Y:S01]  /*3dd0*/  UMOV UR21, 0x40004040 ;  /* 0x4000404000157882 */ /* 0x000fe20000000000 */
[----:B------:R2:W-:Y:S01]  /*3de0*/  UTCHMMA.2CTA gdesc[UR4], gdesc[UR6], tmem[UR11], tmem[UR40], idesc[UR41], UP2 ;  /* 0x00ff2806040075ea */ /* 0x0005e2000920000b */
[----:B------:R-:W-:Y:S01]  /*3df0*/  UPLOP3.LUT UP2, UPT, UPT, UPT, UPT, 0x80, 0x8 ;  /* 0x000000000008789c */ /* 0x000fe20003f4f070 */
[----:B------:R-:W-:Y:S01]  /*3e00*/  UMOV UR19, 0x40004040 ;  /* 0x4000404000137882 */ /* 0x000fe20000000000 */
[----:B------:R-:W-:Y:S01]  /*3e10*/  UMOV UR17, 0x40004040 ;  /* 0x4000404000117882 */ /* 0x000fe20000000000 */
[----:B------:R2:W-:Y:S01]  /*3e20*/  UTCHMMA.2CTA gdesc[UR18], gdesc[UR20], tmem[UR11], tmem[UR38], idesc[UR39], UPT ;  /* 0x00ff2614120075ea */ /* 0x0005e2000ba0000b */
[----:B------:R-:W-:Y:S01]  /*3e30*/  UMOV UR15, 0x40004040 ;  /* 0x40004040000f7882 */ /* 0x000fe20000000000 */
[----:B------:R-:W-:Y:S01]  /*3e40*/  UMOV UR13, 0x40004040 ;  /* 0x40004040000d7882 */ /* 0x000fe20000000000 */
[----:B------:R-:W-:Y:S01]  /*3e50*/  UMOV UR9, 0x40004040 ;  /* 0x4000404000097882 */ /* 0x000fe20000000000 */
[----:B------:R2:W-:Y:S01]  /*3e60*/  UTCHMMA.2CTA gdesc[UR14], gdesc[UR16], tmem[UR11], tmem[UR36], idesc[UR37], UPT ;  /* 0x00ff24100e0075ea */ /* 0x0005e2000ba0000b */
[----:B------:R2:W-:Y:S01]  /*3e70*/  UTCHMMA.2CTA gdesc[UR8], gdesc[UR12], tmem[UR11], tmem[UR34], idesc[UR35], UPT ;  /* 0x00ff220c080075ea */ /* 0x0005e2000ba0000b */
[----:B------:R2:W-:Y:S01]  /*3e80*/  UTCBAR.2CTA.MULTICAST [UR25], URZ, UR28 ;  /* 0x000000ff190073e9 */ /* 0x0005e2000820081c */
[----:B------:R-:W-:Y:S01]  /*3e90*/  UMOV UR10, UR23 ;  /* 0x00000017000a7c82 */ /* 0x000fe20008000000 */
[----:B------:R-:W-:Y:S05]  /*3ea0*/  BRA.U UP0, `(.L_x_74) ;  /* 0xfffffffd00507547 */ /* 0x000fea000b83ffff */
.L_x_71:
[----:B--2---:R-:W-:Y:S01]  /*3eb0*/  UIADD3 UR4, UPT, UPT, UR31, 0xc0, URZ ;  /* 0x000000c01f047890 */ /* 0x004fe2000fffe0ff */
[----:B------:R-:W-:-:S08]  /*3ec0*/  UMOV UR22, UR27 ;  /* 0x0000001b00167c82 */ /* 0x000fd00008000000 */
[----:B------:R2:W-:Y:S01]  /*3ed0*/  UTCBAR.2CTA.MULTICAST [UR4], URZ, UR42 ;  /* 0x000000ff040073e9 */ /* 0x0005e2000820082a */
[----:B------:R-:W-:Y:S02]  /*3ee0*/  NOP ;  /* 0x0000000000007918 */ /* 0x000fe40000000000 */
.L_x_69:
[----:B--2---:R-:W-:Y:S01]  /*3ef0*/  UIADD3 UR4, UPT, UPT, UR32, 0x1, URZ ;  /* 0x0000000120047890 */ /* 0x004fe2000fffe0ff */
[----:B------:R-:W-:-:S03]  /*3f00*/  ISETP.NE.AND P0, PT, R8, 0x2, PT ;  /* 0x000000020800780c */ /* 0x000fc60003f05270 */
[----:B------:R-:W-:Y:S01]  /*3f10*/  UISETP.NE.AND UP0, UPT, UR4, 0x4, UPT ;  /* 0x000000040400788c */ /* 0x000fe2000bf05270 */
[----:B-1----:R-:W-:Y:S02]  /*3f20*/  SEL R0, RZ, 0x1, P0 ;  /* 0x00000001ff007807 */ /* 0x002fe40000000000 */
[----:B------:R-:W-:Y:S01]  /*3f30*/  SEL R8, R8, RZ, P0 ;  /* 0x000000ff08087207 */ /* 0x000fe20000000000 */
[----:B------:R-:W-:Y:S01]  /*3f40*/  USEL UR5, URZ, 0x1, UP0 ;  /* 0x00000001ff057887 */ /* 0x000fe20008000000 */
[----:B------:R-:W-:Y:S01]  /*3f50*/  LOP3.LUT R3, R3, R0, RZ, 0x3c, !PT ;  /* 0x0000000003037212 */ /* 0x000fe200078e3cff */
[----:B------:R-:W-:-:S04]  /*3f60*/  USEL UR32, UR4, URZ, UP0 ;  /* 0x000000ff04207287 */ /* 0x000fc80008000000 */
[----:B------:R-:W-:Y:S01]  /*3f70*/  LOP3.LUT R9, R9, UR5, RZ, 0x3c, !PT ;  /* 0x0000000509097c12 */ /* 0x000fe2000f8e3cff */
[----:B------:R-:W-:Y:S07]  /*3f80*/  @P1 BRA `(.L_x_75) ;  /* 0xfffffff800881947 */ /* 0x000fee000383ffff */
[----:B------:R-:W1:Y:S01]  /*3f90*/  S2UR UR8, SR_CgaCtaId ;  /* 0x00000000000879c3 */ /* 0x000e620000008800 */
[----:B------:R-:W-:Y:S01]  /*3fa0*/  ELECT P0, URZ, PT ;  /* 0x0000000000ff782f */ /* 0x000fe20003800000 */
[----:B------:R-:W-:Y:S01]  /*3fb0*/  HFMA2 R0, -RZ, RZ, 0, 5.9604644775390625e-08 ;  /* 0x00000001ff007431 */ /* 0x000fe200000001ff */
[----:B------:R-:W-:-:S05]  /*3fc0*/  UMOV UR4, 0x40 ;  /* 0x0000004000047882 */ /* 0x000fca0000000000 */
[----:B------:R-:W-:Y:S01]  /*3fd0*/  UVIRTCOUNT.DEALLOC.SMPOOL 0x80 ;  /* 0x000000800000784c */ /* 0x000fe20000000000 */
[----:B------:R-:W-:Y:S02]  /*3fe0*/  UISETP.NE.AND UP1, UPT, UR46, URZ, UPT ;  /* 0x000000ff2e00728c */ /* 0x000fe4000bf25270 */
[----:B-1----:R-:W-:-:S09]  /*3ff0*/  ULEA UR8, UR8, UR4, 0x18 ;  /* 0x0000000408087291 */ /* 0x002fd2000f8ec0ff */
[----:B------:R1:W-:Y:S01]  /*4000*/  @P0 STS.U8 [UR8+0x1c], R0 ;  /* 0x00001c00ff000988 */ /* 0x0003e20008000008 */
[----:B------:R-:W-:Y:S05]  /*4010*/  BRA.U UP1, `(.L_x_76) ;  /* 0x0000000101a07547 */ /* 0x000fea000b800000 */
[----:B------:R-:W-:Y:S01]  /*4020*/  UIADD3 UR7, UPT, UPT, UR26, 0xe0, URZ ;  /* 0x000000e01a077890 */ /* 0x000fe2000fffe0ff */
[----:B------:R-:W-:-:S03]  /*4030*/  SHF.L.U32 R3, R9, 0x1f, RZ ;  /* 0x0000001f09037819 */ /* 0x000fc600000006ff */
[----:B------:R-:W-:-:S09]  /*4040*/  ULEA UR4, UR32, UR7, 0x3 ;  /* 0x0000000720047291 */ /* 0x000fd2000f8e18ff */
[----:B------:R-:W2:Y:S02]  /*4050*/  SYNCS.PHASECHK.TRANS64.TRYWAIT P0, [UR4], R3 ;  /* 0x00000003ff0075a7 */ /* 0x000ea40008001104 */
[----:B--2---:R-:W-:Y:S05]  /*4060*/  @!P0 BRA `(.L_x_77) ;  /* 0x0000006000788947 */ /* 0x004fea0003800000 */
.L_x_175:
        /* <DEDUP_REMOVED lines=9> */
.L_x_177:
        /* <DEDUP_REMOVED lines=9> */
.L_x_179:
[----:B------:R-:W-:-:S04]  /*4190*/  UIADD3 UR4, UPT, UPT, UR4, 0x1, URZ ;  /* 0x0000000104047890 */ /* 0x000fc8000fffe0ff */
[----:B------:R-:W-:-:S04]  /*41a0*/  UISETP.NE.AND UP0, UPT, UR4, 0x4, UPT ;  /* 0x000000040400788c */ /* 0x000fc8000bf05270 */
[----:B------:R-:W-:Y:S02]  /*41b0*/  USEL UR5, URZ, 0x1, UP0 ;  /* 0x00000001ff057887 */ /* 0x000fe40008000000 */
[----:B------:R-:W-:-:S04]  /*41c0*/  USEL UR4, UR4, URZ, UP0 ;  /* 0x000000ff04047287 */ /* 0x000fc80008000000 */
[----:B------:R-:W-:Y:S01]  /*41d0*/  ULEA UR4, UR4, UR7, 0x3 ;  /* 0x0000000704047291 */ /* 0x000fe2000f8e18ff */
[----:B-1----:R-:W-:-:S04]  /*41e0*/  LOP3.LUT R3, R2, UR5, RZ, 0x3c, !PT ;  /* 0x0000000502037c12 */ /* 0x002fc8000f8e3cff */
[----:B------:R-:W-:Y:S01]  /*41f0*/  SHF.L.U32 R3, R3, 0x1f, RZ ;  /* 0x0000001f03037819 */ /* 0x000fe200000006ff */
[----:B------:R-:W-:-:S04]  /*4200*/  IMAD.U32 R0, RZ, RZ, UR4 ;  /* 0x00000004ff007e24 */ /* 0x000fc8000f8e00ff */
[----:B------:R1:W2:Y:S03]  /*4210*/  SYNCS.PHASECHK.TRANS64.TRYWAIT P0, [R0+URZ], R3 ;  /* 0x00000003000075a7 */ /* 0x0002a600080011ff */
[----:B--2---:R-:W-:Y:S05]  /*4220*/  @!P0 NANOSLEEP.SYNCS 0x989680 ;  /* 0x009896800000895d */ /* 0x004fea0003900000 */
[----:B------:R-:W2:Y:S02]  /*4230*/  @!P0 SYNCS.PHASECHK.TRANS64 P0, [R0+URZ], R3 ;  /* 0x00000003000085a7 */ /* 0x000ea400080010ff */
[----:B--2---:R-:W-:Y:S05]  /*4240*/  @P0 BRA `(.L_x_80) ;  /* 0x0000000000200947 */ /* 0x004fea0003800000 */
.L_x_81:
[----:B--2---:R2:W4:Y:S02]  /*4250*/  SYNCS.PHASECHK.TRANS64.TRYWAIT P0, [R0+URZ], R3 ;  /* 0x00000003000075a7 */ /* 0x00452400080011ff */
[----:B----4-:R-:W-:Y:S05]  /*4260*/  @!P0 NANOSLEEP.SYNCS 0x989680 ;  /* 0x009896800000895d */ /* 0x010fea0003900000 */
[----:B------:R-:W4:Y:S02]  /*4270*/  @!P0 SYNCS.PHASECHK.TRANS64 P0, [R0+URZ], R3 ;  /* 0x00000003000085a7 */ /* 0x000f2400080010ff */
[----:B----4-:R-:W-:Y:S05]  /*4280*/  @!P0 BRA `(.L_x_81) ;  /* 0xfffffffc00f08947 */ /* 0x010fea000383ffff */
[----:B------:R-:W-:Y:S05]  /*4290*/  BRA `(.L_x_80) ;  /* 0x00000000000c7947 */ /* 0x000fea0003800000 */
.L_x_76:
[----:B------:R-:W-:-:S04]  /*42a0*/  UIADD3 UR4, UPT, UPT, UR26, 0x120, URZ ;  /* 0x000001201a047890 */ /* 0x000fc8000fffe0ff */
[----:B------:R-:W-:-:S09]  /*42b0*/  UPRMT UR4, UR45, 0x654, UR4 ;  /* 0x000006542d047896 */ /* 0x000fd20008000004 */
[----:B------:R-:W-:Y:S03]  /*42c0*/  SYNCS.ARRIVE.TRANS64.RED.A1T0 RZ, [UR4], RZ ;  /* 0x000000ffffff79a7 */ /* 0x000fe60008100404 */
.L_x_80:
[----:B-12---:R-:W-:Y:S01]  /*42d0*/  SHF.L.U32 R3, RZ, 0x1f, RZ ;  /* 0x0000001fff037819 */ /* 0x006fe200000006ff */
[----:B------:R-:W-:Y:S01]  /*42e0*/  UIADD3 UR4, UPT, UPT, UR26, 0x120, URZ ;  /* 0x000001201a047890 */ /* 0x000fe2000fffe0ff */
[----:B------:R-:W-:Y:S02]  /*42f0*/  PLOP3.LUT P0, PT, PT, PT, UP1, 0x80, 0x8 ;  /* 0x000000000008781c */ /* 0x000fe40003f0f018 */
[----:B------:R-:W1:Y:S02]  /*4300*/  SYNCS.PHASECHK.TRANS64.TRYWAIT P1, [UR26+0x120], R3 ;  /* 0x00012003ff0075a7 */ /* 0x000e64000802111a */
[----:B-1----:R-:W-:Y:S09]  /*4310*/  @!P1 BRA `(.L_x_82) ;  /* 0x0000006000149947 */ /* 0x002ff20003800000 */
.L_x_181:
[----:B------:R-:W-:Y:S01]  /*4320*/  @!UP1 UPRMT UR4, UR45, 0x654, UR4 ;  /* 0x000006542d049896 */ /* 0x000fe20008000004 */
[----:B------:R-:W-:Y:S01]  /*4330*/  UMOV UR5, 0xffff ;  /* 0x0000ffff00057882 */ /* 0x000fe20000000000 */
[----:B------:R-:W-:-:S07]  /*4340*/  UMOV UR6, 0x1 ;  /* 0x0000000100067882 */ /* 0x000fce0000000000 */
[----:B------:R-:W-:Y:S01]  /*4350*/  @!P0 SYNCS.ARRIVE.TRANS64.RED.A1T0 RZ, [UR4], RZ ;  /* 0x000000ffffff89a7 */ /* 0x000fe20008100404 */
[----:B------:R-:W-:Y:S01]  /*4360*/  NOP ;  /* 0x0000000000007918 */ /* 0x000fe20000000000 */
[----:B-1----:R-:W1:Y:S01]  /*4370*/  LDS R0, [UR8+0x14] ;  /* 0x00001408ff007984 */ /* 0x002e620008000800 */
[----:B------:R-:W-:-:S04]  /*4380*/  ULOP3.LUT UR4, UR44, 0xffff, URZ, 0xc0, !UPT ;  /* 0x0000ffff2c047892 */ /* 0x000fc8000f8ec0ff */
[----:B------:R-:W-:-:S04]  /*4390*/  USHF.R.U32.HI UR4, URZ, 0x5, UR4 ;  /* 0x00000005ff047899 */ /* 0x000fc80008011604 */
[----:B------:R-:W-:Y:S02]  /*43a0*/  USHF.L.U32 UR5, UR5, UR4, URZ ;  /* 0x0000000405057299 */ /* 0x000fe400080006ff */
[----:B------:R-:W-:-:S04]  /*43b0*/  USHF.L.U32 UR4, UR6, UR4, URZ ;  /* 0x0000000406047299 */ /* 0x000fc800080006ff */
[----:B-1----:R-:W-:-:S04]  /*43c0*/  LOP3.LUT R0, R0, UR5, RZ, 0xc0, !PT ;  /* 0x0000000500007c12 */ /* 0x002fc8000f8ec0ff */
[----:B------:R-:W-:-:S13]  /*43d0*/  ISETP.NE.AND P0, PT, R0, UR5, PT ;  /* 0x0000000500007c0c */ /* 0x000fda000bf05270 */
[----:B------:R-:W-:Y:S05]  /*43e0*/  @P0 BRA `(.L_x_83) ;  /* 0x0000000000580947 */ /* 0x000fea0003800000 */
[----:B------:R-:W1:Y:S02]  /*43f0*/  LDS R0, [UR8+0x18] ;  /* 0x00001808ff007984 */ /* 0x000e640008000800 */
[----:B-1----:R-:W-:-:S04]  /*4400*/  LOP3.LUT R0, R0, UR4, RZ, 0xc0, !PT ;  /* 0x0000000400007c12 */ /* 0x002fc8000f8ec0ff */
[----:B------:R-:W-:-:S13]  /*4410*/  ISETP.NE.AND P0, PT, R0, UR4, PT ;  /* 0x0000000400007c0c */ /* 0x000fda000bf05270 */
[----:B------:R-:W-:Y:S05]  /*4420*/  @P0 BRA `(.L_x_84) ;  /* 0x00000000003c0947 */ /* 0x000fea0003800000 */
[----:B------:R-:W1:Y:S01]  /*4430*/  S2R R2, SR_LANEID ;  /* 0x0000000000027919 */ /* 0x000e620000000000 */
[----:B------:R-:W-:Y:S01]  /*4440*/  ULOP3.LUT UR5, URZ, UR5, URZ, 0x33, !UPT ;  /* 0x00000005ff057292 */ /* 0x000fe2000f8e33ff */
[----:B------:R-:W-:Y:S01]  /*4450*/  LOP3.LUT R4, RZ, UR4, RZ, 0x33, !PT ;  /* 0x00000004ff047c12 */ /* 0x000fe2000f8e33ff */
[----:B------:R-:W-:Y:S02]  /*4460*/  VOTEU.ANY UR4, UPT, PT ;  /* 0x0000000000047886 */ /* 0x000fe400038e0100 */
[----:B------:R-:W-:Y:S01]  /*4470*/  UFLO.U32 UR4, UR4 ;  /* 0x00000004000472bd */ /* 0x000fe200080e0000 */
[----:B------:R-:W2:Y:S01]  /*4480*/  REDUX UR6, R4 ;  /* 0x00000000040673c4 */ /* 0x000ea20000000000 */
[----:B------:R-:W-:-:S06]  /*4490*/  IMAD.U32 R0, RZ, RZ, UR5 ;  /* 0x00000005ff007e24 */ /* 0x000fcc000f8e00ff */
[----:B------:R4:W-:Y:S01]  /*44a0*/  UTCATOMSWS.AND URZ, UR5 ;  /* 0x0000000500ff79e3 */ /* 0x0009e20008000000 */
[----:B------:R-:W3:Y:S01]  /*44b0*/  REDUX UR7, R0 ;  /* 0x00000000000773c4 */ /* 0x000ee20000000000 */
[----:B-1----:R-:W-:Y:S01]  /*44c0*/  ISETP.EQ.U32.AND P0, PT, R2, UR4, PT ;  /* 0x0000000402007c0c */ /* 0x002fe2000bf02070 */
[----:B--2---:R-:W-:Y:S01]  /*44d0*/  IMAD.U32 R2, RZ, RZ, UR6 ;  /* 0x00000006ff027e24 */ /* 0x004fe2000f8e00ff */
[----:B---3--:R-:W-:-:S11]  /*44e0*/  MOV R3, UR7 ;  /* 0x0000000700037c02 */ /* 0x008fd60008000f00 */
[----:B------:R4:W-:Y:S04]  /*44f0*/  @P0 ATOMS.AND RZ, [UR8+0x14], R3 ;  /* 0x00001403ffff098c */ /* 0x0009e8000a800008 */
[----:B------:R4:W-:Y:S01]  /*4500*/  @P0 ATOMS.AND RZ, [UR8+0x18], R2 ;  /* 0x00001802ffff098c */ /* 0x0009e2000a800008 */
[----:B------:R-:W-:Y:S05]  /*4510*/  BRA `(.L_x_85) ;  /* 0x0000000000147947 */ /* 0x000fea0003800000 */
.L_x_84:
[----:B------:R-:W-:Y:S02]  /*4520*/  MOV R2, 0x4540 ;  /* 0x0000454000027802 */ /* 0x000fe40000000f00 */
[----:B---3-5:R-:W-:Y:S05]  /*4530*/  CALL.REL.NOINC `($__internal_0_$__cuda_sm10x_tcgen05_guardrail_trap_col_being_dealloced_not_returned_by_alloc) ;  /* 0x0000006000f47944 */ /* 0x028fea0003c00000 */
[----:B------:R-:W-:Y:S05]  /*4540*/  BRA `(.L_x_85) ;  /* 0x0000000000087947 */ /* 0x000fea0003800000 */
.L_x_83:
[----:B------:R-:W-:Y:S02]  /*4550*/  MOV R2, 0x4570 ;  /* 0x0000457000027802 */ /* 0x000fe40000000f00 */
[----:B---3-5:R-:W-:Y:S05]  /*4560*/  CALL.REL.NOINC `($__internal_2_$__cuda_sm10x_tcgen05_guardrail_trap_unallocated_columns_being_dealloced) ;  /* 0x0000006400007944 */ /* 0x028fea0003c00000 */
.L_x_85:
[----:B------:R-:W-:Y:S01]  /*4570*/  NOP ;  /* 0x0000000000007918 */ /* 0x000fe20000000000 */
[----:B----4-:R-:W-:Y:S05]  /*4580*/  EXIT ;  /* 0x000000000000794d */ /* 0x010fea0003800000 */
.L_x_56:
[----:B------:R-:W-:-:S09]  /*4590*/  UISETP.NE.OR UP0, UPT, UR13, 0x3, !UP3 ;  /* 0x000000030d00788c */ /* 0x000fd2000df05670 */
[----:B------:R-:W-:Y:S05]  /*45a0*/  BRA.U UP0, `(.L_x_86) ;  /* 0x00000011005c7547 */ /* 0x000fea000b800000 */
[----:B------:R-:W1:Y:S01]  /*45b0*/  S2UR UR10, SR_CgaCtaId ;  /* 0x00000000000a79c3 */ /* 0x000e620000008800 */
[----:B------:R-:W2:Y:S01]  /*45c0*/  LDCU UR31, c[0x0][0x370] ;  /* 0x00006e00ff1f77ac */ /* 0x000ea20008000800 */
[----:B------:R-:W-:Y:S02]  /*45d0*/  HFMA2 R13, -RZ, RZ, 0, 0 ;  /* 0x00000000ff0d7431 */ /* 0x000fe400000001ff */
[----:B------:R-:W-:Y:S01]  /*45e0*/  IMAD.MOV.U32 R15, RZ, RZ, 0x1 ;  /* 0x00000001ff0f7424 */ /* 0x000fe200078e00ff */
[----:B------:R-:W-:Y:S01]  /*45f0*/  MOV R7, 0x2000 ;  /* 0x0000200000077802 */ /* 0x000fe20000000f00 */
[----:B------:R-:W2:Y:S01]  /*4600*/  LDCU.128 UR44, c[0x0][0xb10] ;  /* 0x00016200ff2c77ac */ /* 0x000ea20008000c00 */
[----:B------:R-:W-:Y:S01]  /*4610*/  IMAD.MOV.U32 R14, RZ, RZ, RZ ;  /* 0x000000ffff0e7224 */ /* 0x000fe200078e00ff */
[----:B------:R-:W3:Y:S01]  /*4620*/  LDC.64 R16, c[0x0][0x348] ;  /* 0x0000d200ff107b82 */ /* 0x000ee20000000a00 */
[----:B------:R-:W4:Y:S01]  /*4630*/  LDCU UR30, c[0x0][0x374] ;  /* 0x00006e80ff1e77ac */ /* 0x000f220008000800 */
[----:B------:R-:W1:Y:S06]  /*4640*/  LDCU UR15, c[0x0][0xb0c] ;  /* 0x00016180ff0f77ac */ /* 0x000e6c0008000800 */
[----:B------:R-:W3:Y:S01]  /*4650*/  LDC.64 R2, c[0x0][0x888] ;  /* 0x00022200ff027b82 */ /* 0x000ee20000000a00 */
[----:B------:R-:W3:Y:S01]  /*4660*/  LDCU UR49, c[0x0][0xb20] ;  /* 0x00016400ff3177ac */ /* 0x000ee20008000800 */
[----:B------:R-:W3:Y:S06]  /*4670*/  LDCU UR4, c[0x0][0xb30] ;  /* 0x00016600ff0477ac */ /* 0x000eec0008000800 */
[----:B------:R-:W3:Y:S01]  /*4680*/  LDC.64 R4, c[0x0][0x890] ;  /* 0x00022400ff047b82 */ /* 0x000ee20000000a00 */
[----:B------:R-:W-:Y:S01]  /*4690*/  UMOV UR21, 0x400 ;  /* 0x0000040000157882 */ /* 0x000fe20000000000 */
[----:B--2---:R-:W-:-:S02]  /*46a0*/  UIMAD.WIDE.U32 UR6, UR31, UR44, URZ ;  /* 0x0000002c1f0672a5 */ /* 0x004fc4000f8e00ff */
[----:B----4-:R-:W-:Y:S02]  /*46b0*/  UIMAD.WIDE.U32 UR8, UR30, UR47, URZ ;  /* 0x0000002f1e0872a5 */ /* 0x010fe4000f8e00ff */
[----:B-1----:R-:W-:Y:S02]  /*46c0*/  ULEA UR21, UR10, UR21, 0x18 ;  /* 0x000000150a157291 */ /* 0x002fe4000f8ec0ff */
[----:B------:R-:W-:Y:S02]  /*46d0*/  UPLOP3.LUT UP3, UPT, UPT, UPT, UPT, 0x40, 0x4 ;  /* 0x000000000004789c */ /* 0x000fe40003f6e870 */
[----:B------:R-:W-:Y:S02]  /*46e0*/  UIADD3 UR37, UPT, UPT, UR21, 0x68, URZ ;  /* 0x0000006815257890 */ /* 0x000fe4000fffe0ff */
[----:B------:R-:W-:Y:S02]  /*46f0*/  UIADD3 UR33, UPT, UPT, UR21, 0x50, URZ ;  /* 0x0000005015217890 */ /* 0x000fe4000fffe0ff */
[----:B------:R-:W-:-:S02]  /*4700*/  UIADD3 UR25, UPT, UPT, UR21, 0x58, URZ ;  /* 0x0000005815197890 */ /* 0x000fc4000fffe0ff */
[----:B------:R-:W-:Y:S01]  /*4710*/  UIADD3 UR17, UPT, UPT, UR21, 0x60, URZ ;  /* 0x0000006015117890 */ /* 0x000fe2000fffe0ff */
[----:B------:R-:W-:Y:S01]  /*4720*/  UMOV UR6, UR7 ;  /* 0x0000000700067c82 */ /* 0x000fe20008000000 */
[----:B------:R-:W-:Y:S01]  /*4730*/  UMOV UR41, UR9 ;  /* 0x0000000900297c82 */ /* 0x000fe20008000000 */
[----:B------:R-:W-:Y:S02]  /*4740*/  UISETP.GE.AND UP0, UPT, UR42, 0x1, UPT ;  /* 0x000000012a00788c */ /* 0x000fe4000bf06270 */
[----:B------:R-:W-:Y:S01]  /*4750*/  UISETP.NE.AND UP4, UPT, UR42, 0x1, UPT ;  /* 0x000000012a00788c */ /* 0x000fe2000bf85270 */
[----:B------:R-:W1:Y:S01]  /*4760*/  LDCU.64 UR22, c[0x0][0xb28] ;  /* 0x00016500ff1677ac */ /* 0x000e620008000a00 */
[----:B------:R-:W-:Y:S02]  /*4770*/  UISETP.NE.AND UP6, UPT, UR15, 0x1, UPT ;  /* 0x000000010f00788c */ /* 0x000fe4000bfc5270 */
[----:B------:R-:W-:Y:S02]  /*4780*/  UISETP.NE.AND UP5, UPT, UR46, 0x1, UPT ;  /* 0x000000012e00788c */ /* 0x000fe4000bfa5270 */
[----:B------:R-:W-:-:S02]  /*4790*/  UPRMT UR37, UR10, 0x654, UR37 ;  /* 0x000006540a257896 */ /* 0x000fc40008000025 */
[----:B------:R-:W-:Y:S02]  /*47a0*/  USHF.R.U32.HI UR43, URZ, UR45, UR6 ;  /* 0x0000002dff2b7299 */ /* 0x000fe40008011606 */
[----:B------:R-:W-:Y:S02]  /*47b0*/  UPRMT UR40, UR10, 0x654, UR33 ;  /* 0x000006540a287896 */ /* 0x000fe40008000021 */
[----:B------:R-:W-:Y:S02]  /*47c0*/  UPRMT UR39, UR10, 0x654, UR25 ;  /* 0x000006540a277896 */ /* 0x000fe40008000019 */
[----:B------:R-:W-:Y:S02]  /*47d0*/  UPRMT UR38, UR10, 0x654, UR17 ;  /* 0x000006540a267896 */ /* 0x000fe40008000011 */
[----:B---3--:R-:W-:Y:S02]  /*47e0*/  USHF.R.U32.HI UR41, URZ, UR49, UR41 ;  /* 0x00000031ff297299 */ /* 0x008fe40008011629 */
[----:B------:R-:W-:-:S11]  /*47f0*/  UISETP.NE.AND UP2, UPT, UR4, 0x1, UPT ;  /* 0x000000010400788c */ /* 0x000fd6000bf45270 */
.L_x_97:
[C---:B------:R-:W-:Y:S02]  /*4800*/  LEA R12, R14.reuse, UR21, 0x3 ;  /* 0x000000150e0c7c11 */ /* 0x040fe4000f8e18ff */
[----:B------:R-:W-:Y:S02]  /*4810*/  SHF.L.U32 R9, R13, 0x1f, RZ ;  /* 0x0000001f0d097819 */ /* 0x000fe400000006ff */
[----:B------:R-:W-:Y:S02]  /*4820*/  LEA R10, R14, UR21, 0x4 ;  /* 0x000000150e0a7c11 */ /* 0x000fe4000f8e20ff */
[----:B--2---:R-:W2:Y:S02]  /*4830*/  SYNCS.PHASECHK.TRANS64.TRYWAIT P0, [R12+URZ+0xa0], R9 ;  /* 0x0000a0090c0075a7 */ /* 0x004ea400080011ff */
[----:B--2---:R-:W-:Y:S05]  /*4840*/  @!P0 BRA `(.L_x_87) ;  /* 0x0000005800e08947 */ /* 0x004fea0003800000 */
.L_x_182:
[----:B--2---:R-:W2:Y:S01]  /*4850*/  LDS.128 R8, [R10+0x130] ;  /* 0x000130000a087984 */ /* 0x004ea20000000c00 */
[----:B------:R-:W-:Y:S01]  /*4860*/  UISETP.GE.AND UP0, UPT, UR42, 0x1, UPT ;  /* 0x000000012a00788c */ /* 0x000fe2000bf06270 */
[----:B------:R-:W-:Y:S01]  /*4870*/  @!PT LDS RZ, [RZ] ;  /* 0x00000000fffff984 */ /* 0x000fe20000000800 */
[----:B------:R-:W-:Y:S01]  /*4880*/  @!PT LDS RZ, [RZ] ;  /* 0x00000000fffff984 */ /* 0x000fe20000000800 */
[----:B------:R-:W-:Y:S01]  /*4890*/  @!PT LDS RZ, [RZ] ;  /* 0x00000000fffff984 */ /* 0x000fe20000000800 */
[----:B------:R-:W-:Y:S01]  /*48a0*/  @!PT LDS RZ, [RZ] ;  /* 0x00000000fffff984 */ /* 0x000fe20000000800 */
[----:B------:R3:W-:Y:S06]  /*48b0*/  MEMBAR.ALL.CTA ;  /* 0x0000000000007992 */ /* 0x0007ec0000008000 */
[----:B---3--:R-:W3:Y:S01]  /*48c0*/  FENCE.VIEW.ASYNC.S ;  /* 0x00000000000073c6 */ /* 0x008ee20000000000 */
[----:B--2---:R-:W-:Y:S11]  /*48d0*/  LOP3.LUT P0, RZ, R10, 0x1, RZ, 0xc0, !PT ;  /* 0x000000010aff7812 */ /* 0x004ff6000780c0ff */
[----:B------:R-:W-:Y:S02]  /*48e0*/  @!UPT UIADD3 URZ, UPT, UPT, URZ, URZ, URZ ;  /* 0x000000fffffff290 */ /* 0x000fe4000fffe0ff */
[----:B---3--:R-:W-:Y:S01]  /*48f0*/  VOTEU.ANY UP1, P0 ;  /* 0x0000000000ff7886 */ /* 0x008fe20000020100 */
[----:B------:R-:W-:Y:S11]  /*4900*/  PLOP3.LUT P0, PT, PT, PT, UP1, 0x80, 0x8 ;  /* 0x000000000008781c */ /* 0x000ff60003f0f018 */
[----:B------:R-:W-:Y:S02]  /*4910*/  @!UPT UIADD3 URZ, UPT, UPT, URZ, URZ, URZ ;  /* 0x000000fffffff290 */ /* 0x000fe4000fffe0ff */
[----:B------:R-:W-:Y:S02]  /*4920*/  @P0 SHF.R.U32.HI R0, RZ, 0x10, R9 ;  /* 0x00000010ff000819 */ /* 0x000fe40000011609 */
[----:B------:R-:W-:Y:S02]  /*4930*/  @P0 MOV R6, R8 ;  /* 0x0000000800060202 */ /* 0x000fe40000000f00 */
[----:B------:R-:W-:Y:S01]  /*4940*/  @P0 R2UR UR4, R0 ;  /* 0x00000000000402ca */ /* 0x000fe200000e0000 */
[----:B------:R-:W-:Y:S01]  /*4950*/  VIADD R0, R12, 0xb0 ;  /* 0x000000b00c007836 */ /* 0x000fe20000000000 */
[----:B------:R-:W-:Y:S02]  /*4960*/  @P0 LOP3.LUT R8, R9, 0xffff, RZ, 0xc0, !PT ;  /* 0x0000ffff09080812 */ /* 0x000fe400078ec0ff */
[----:B------:R-:W-:Y:S02]  /*4970*/  @P0 R2UR UR6, R6 ;  /* 0x00000000060602ca */ /* 0x000fe400000e0000 */
[----:B------:R-:W-:Y:S02]  /*4980*/  PRMT R0, RZ, 0x654, R0 ;  /* 0x00000654ff007816 */ /* 0x000fe40000000000 */
[----:B------:R-:W-:Y:S02]  /*4990*/  @P0 R2UR UR5, R8 ;  /* 0x00000000080502ca */ /* 0x000fe400000e0000 */
[----:B------:R2:W-:Y:S03]  /*49a0*/  SYNCS.ARRIVE.TRANS64.RED.A1T0 RZ, [R0+URZ], RZ ;  /* 0x000000ff00ff79a7 */ /* 0x0005e600081004ff */
[----:B------:R-:W-:Y:S04]  /*49b0*/  @UP1 UMOV UR29, UR4 ;  /* 0x00000004001d1c82 */ /* 0x000fe80008000000 */
[----:B------:R-:W-:Y:S04]  /*49c0*/  @UP1 UMOV UR14, UR6 ;  /* 0x00000006000e1c82 */ /* 0x000fe80008000000 */
[----:B------:R-:W-:Y:S01]  /*49d0*/  @UP1 UMOV UR13, UR5 ;  /* 0x00000005000d1c82 */ /* 0x000fe20008000000 */
[----:B------:R-:W-:Y:S05]  /*49e0*/  BRA.U !UP0, `(.L_x_88) ;  /* 0x0000000108a47547 */ /* 0x000fea000b800000 */
[----:B------:R-:W-:Y:S02]  /*49f0*/  UIMAD.WIDE.U32 UR18, UR13, UR47, URZ ;  /* 0x0000002f0d1272a5 */ /* 0x000fe4000f8e00ff */
[----:B------:R-:W-:Y:S02]  /*4a00*/  UIMAD.WIDE.U32 UR26, UR14, UR44, URZ ;  /* 0x0000002c0e1a72a5 */ /* 0x000fe4000f8e00ff */
[----:B------:R-:W-:Y:S02]  /*4a10*/  USEL UR4, UR30, UR41, !UP5 ;  /* 0x000000291e047287 */ /* 0x000fe4000e800000 */
[----:B------:R-:W-:Y:S02]  /*4a20*/  USEL UR7, UR31, UR43, !UP6 ;  /* 0x0000002b1f077287 */ /* 0x000fe4000f000000 */
[----:B-1----:R-:W-:Y:S02]  /*4a30*/  UIMAD.WIDE.U32 UR8, UR4, UR22, URZ ;  /* 0x00000016040872a5 */ /* 0x002fe4000f8e00ff */
[----:B------:R-:W-:Y:S01]  /*4a40*/  UIMAD.WIDE.U32 UR10, UR7, UR22, URZ ;  /* 0x00000016070a72a5 */ /* 0x000fe2000f8e00ff */
[----:B------:R-:W-:Y:S02]  /*4a50*/  UMOV UR5, UR19 ;  /* 0x0000001300057c82 */ /* 0x000fe40008000000 */
[----:B------:R-:W-:Y:S03]  /*4a60*/  USHF.R.U32.HI UR6, URZ, UR49, UR5 ;  /* 0x00000031ff067299 */ /* 0x000fe60008011605 */
[----:B------:R-:W-:Y:S01]  /*4a70*/  UMOV UR5, UR27 ;  /* 0x0000001b00057c82 */ /* 0x000fe20008000000 */
[----:B------:R-:W-:Y:S02]  /*4a80*/  USEL UR6, UR13, UR6, !UP5 ;  /* 0x000000060d067287 */ /* 0x000fe4000e800000 */
[----:B------:R-:W-:Y:S03]  /*4a90*/  USHF.R.U32.HI UR12, URZ, UR45, UR5 ;  /* 0x0000002dff0c7299 */ /* 0x000fe60008011605 */
[----:B------:R-:W-:Y:S02]  /*4aa0*/  UMOV UR5, UR9 ;  /* 0x0000000900057c82 */ /* 0x000fe40008000000 */
[----:B------:R-:W-:Y:S03]  /*4ab0*/  @UP4 USHF.R.U32.HI UR4, URZ, UR23, UR5 ;  /* 0x00000017ff044299 */ /* 0x000fe60008011605 */
[----:B------:R-:W-:Y:S01]  /*4ac0*/  UMOV UR5, UR11 ;  /* 0x0000000b00057c82 */ /* 0x000fe20008000000 */
[----:B------:R-:W-:Y:S02]  /*4ad0*/  UIMAD UR4, UR42, UR4, URZ ;  /* 0x000000042a0472a4 */ /* 0x000fe4000f8e02ff */
[----:B------:R-:W-:Y:S02]  /*4ae0*/  @UP4 USHF.R.U32.HI UR7, URZ, UR23, UR5 ;  /* 0x00000017ff074299 */ /* 0x000fe40008011605 */
[----:B------:R-:W-:Y:S02]  /*4af0*/  UIMAD.WIDE.U32 UR10, UR6, UR22, URZ ;  /* 0x00000016060a72a5 */ /* 0x000fe4000f8e00ff */
[----:B------:R-:W-:Y:S02]  /*4b00*/  USEL UR5, UR14, UR12, !UP6 ;  /* 0x0000000c0e057287 */ /* 0x000fe4000f000000 */
[----:B------:R-:W-:Y:S02]  /*4b10*/  UIMAD UR8, UR42, UR7, URZ ;  /* 0x000000072a0872a4 */ /* 0x000fe4000f8e02ff */
[----:B------:R-:W-:Y:S03]  /*4b20*/  UISETP.GE.AND UP0, UPT, UR6, UR4, UPT ;  /* 0x000000040600728c */ /* 0x000fe6000bf06270 */
[----:B------:R-:W-:Y:S01]  /*4b30*/  UMOV UR4, UR11 ;  /* 0x0000000b00047c82 */ /* 0x000fe20008000000 */
[----:B------:R-:W-:Y:S02]  /*4b40*/  UISETP.GE.OR UP0, UPT, UR5, UR8, UP0 ;  /* 0x000000080500728c */ /* 0x000fe40008706670 */
[----:B------:R-:W-:Y:S02]  /*4b50*/  USHF.R.U32.HI UR4, URZ, UR23, UR4 ;  /* 0x00000017ff047299 */ /* 0x000fe40008011604 */
[----:B------:R-:W-:Y:S02]  /*4b60*/  UIMAD.WIDE.U32 UR8, UR5, UR22, URZ ;  /* 0x00000016050872a5 */ /* 0x000fe4000f8e00ff */
[----:B------:R-:W-:Y:S04]  /*4b70*/  USEL UR10, UR6, UR4, !UP4 ;  /* 0x00000004060a7287 */ /* 0x000fe8000e000000 */
[----:B------:R-:W-:Y:S01]  /*4b80*/  UIADD3 UR11, UPT, UPT, -UR10, URZ, URZ ;  /* 0x000000ff0a0b7290 */ /* 0x000fe2000fffe1ff */
[----:B------:R-:W-:Y:S02]  /*4b90*/  @!UP0 UMOV UR4, UR9 ;  /* 0x0000000900048c82 */ /* 0x000fe40008000000 */
[----:B------:R-:W-:Y:S02]  /*4ba0*/  @!UP0 USHF.R.U32.HI UR4, URZ, UR23, UR4 ;  /* 0x00000017ff048299 */ /* 0x000fe40008011604 */
[----:B------:R-:W-:Y:S02]  /*4bb0*/  UIMAD UR8, UR42, UR11, UR6 ;  /* 0x0000000b2a0872a4 */ /* 0x000fe4000f8e0206 */
[----:B------:R-:W-:Y:S04]  /*4bc0*/  @!UP0 USEL UR4, UR5, UR4, !UP4 ;  /* 0x0000000405048287 */ /* 0x000fe8000e000000 */
[----:B------:R-:W-:Y:S02]  /*4bd0*/  @!UP0 UIMAD UR8, UR7, UR8, UR4 ;  /* 0x00000008070882a4 */ /* 0x000fe4000f8e0204 */
[----:B------:R-:W-:Y:S02]  /*4be0*/  @!UP0 UIADD3 UR9, UPT, UPT, UR10, -UR4, URZ ;  /* 0x800000040a098290 */ /* 0x000fe4000fffe0ff */
[----:B------:R-:W-:Y:S02]  /*4bf0*/  UIADD3 UR4, UPT, UPT, -UR5, URZ, URZ ;  /* 0x000000ff05047290 */ /* 0x000fe4000fffe1ff */
[----:B------:R-:W-:Y:S02]  /*4c00*/  UIADD3 UR7, UPT, UPT, -UR6, URZ, URZ ;  /* 0x000000ff06077290 */ /* 0x000fe4000fffe1ff */
[----:B------:R-:W-:Y:S02]  /*4c10*/  @!UP0 UIMAD UR6, UR9, UR42, UR5 ;  /* 0x0000002a090682a4 */ /* 0x000fe4000f8e0205 */
[----:B------:R-:W-:Y:S02]  /*4c20*/  UIMAD UR14, UR15, UR4, UR14 ;  /* 0x000000040f0e72a4 */ /* 0x000fe4000f8e020e */
[----:B------:R-:W-:Y:S01]  /*4c30*/  UIMAD UR13, UR46, UR7, UR13 ;  /* 0x000000072e0d72a4 */ /* 0x000fe2000f8e020d */
[----:B------:R-:W-:Y:S02]  /*4c40*/  @!UP0 UMOV UR5, UR8 ;  /* 0x0000000800058c82 */ /* 0x000fe40008000000 */
[----:B------:R-:W-:Y:S02]  /*4c50*/  UIMAD UR14, UR5, UR15, UR14 ;  /* 0x0000000f050e72a4 */ /* 0x000fe4000f8e020e */
[----:B------:R-:W-:Y:S11]  /*4c60*/  UIMAD UR13, UR6, UR46, UR13 ;  /* 0x0000002e060d72a4 */ /* 0x000ff6000f8e020d */
[----:B------:R-:W-:Y:S01]  /*4c70*/  @!UPT UIADD3 URZ, UPT, UPT, URZ, URZ, URZ ;  /* 0x000000fffffff290 */ /* 0x000fe2000fffe0ff */
.L_x_88:
[----:B------:R-:W3:Y:S01]  /*4c80*/  @!UP2 LDCU.128 UR8, c[0x0][0xb10] ;  /* 0x00016200ff08a7ac */ /* 0x000ee20008000c00 */
[C---:B------:R-:W-:Y:S02]  /*4c90*/  ISETP.NE.U32.AND P1, PT, R4.reuse, RZ, PT ;  /* 0x000000ff0400720c */ /* 0x040fe40003f25070 */
[----:B------:R-:W-:Y:S02]  /*4ca0*/  ISETP.NE.U32.AND P0, PT, R4, RZ, PT ;  /* 0x000000ff0400720c */ /* 0x000fe40003f05070 */
[C---:B------:R-:W-:Y:S02]  /*4cb0*/  ISETP.NE.AND.EX P1, PT, R5.reuse, RZ, PT, P1 ;  /* 0x000000ff0500720c */ /* 0x040fe40003f25310 */
[----:B------:R-:W-:Y:S01]  /*4cc0*/  ISETP.NE.AND.EX P0, PT, R5, RZ, PT, P0 ;  /* 0x000000ff0500720c */ /* 0x000fe20003f05300 */
[----:B------:R-:W4:Y:S01]  /*4cd0*/  @!UP2 LDCU UR5, c[0x0][0xb0c] ;  /* 0x00016180ff05a7ac */ /* 0x000f220008000800 */
[----:B------:R-:W-:Y:S01]  /*4ce0*/  SHF.L.U32 R9, R15, 0x1f, RZ ;  /* 0x0000001f0f097819 */ /* 0x000fe200000006ff */
[----:B------:R-:W-:Y:S02]  /*4cf0*/  USHF.L.U32 UR35, UR16, 0x7, URZ ;  /* 0x0000000710237899 */ /* 0x000fe400080006ff */
[----:B------:R-:W-:Y:S02]  /*4d00*/  USHF.L.U32 UR34, UR20, 0x7, URZ ;  /* 0x0000000714227899 */ /* 0x000fe400080006ff */
[----:B---3--:R-:W-:Y:S07]  /*4d10*/  UIMAD.WIDE.U32 UR6, UR14, UR8, URZ ;  /* 0x000000080e0672a5 */ /* 0x008fee000f8e00ff */
[----:B------:R-:W-:Y:S01]  /*4d20*/  @!UP2 UMOV UR4, UR7 ;  /* 0x000000070004ac82 */ /* 0x000fe20008000000 */
[----:B----4-:R-:W-:Y:S02]  /*4d30*/  @!UP2 UISETP.NE.AND UP0, UPT, UR5, 0x1, UPT ;  /* 0x000000010500a88c */ /* 0x010fe4000bf05270 */
[----:B------:R-:W-:Y:S02]  /*4d40*/  @!UP2 USHF.R.U32.HI UR4, URZ, UR9, UR4 ;  /* 0x00000009ff04a299 */ /* 0x000fe40008011604 */
[----:B------:R-:W-:Y:S02]  /*4d50*/  UIMAD.WIDE.U32 UR6, UR13, UR11, URZ ;  /* 0x0000000b0d0672a5 */ /* 0x000fe4000f8e00ff */
[----:B------:R-:W-:Y:S02]  /*4d60*/  @!UP2 USEL UR8, UR14, UR4, !UP0 ;  /* 0x000000040e08a287 */ /* 0x000fe4000c000000 */
[----:B------:R-:W-:Y:S03]  /*4d70*/  @!UP2 UISETP.NE.AND UP0, UPT, UR10, 0x1, UPT ;  /* 0x000000010a00a88c */ /* 0x000fe6000bf05270 */
[----:B------:R-:W-:Y:S02]  /*4d80*/  @!UP2 UMOV UR6, UR7 ;  /* 0x000000070006ac82 */ /* 0x000fe40008000000 */
[----:B------:R-:W3:Y:S02]  /*4d90*/  @!UP2 LDCU UR4, c[0x0][0xb20] ;  /* 0x00016400ff04a7ac */ /* 0x000ee40008000800 */
[----:B---3--:R-:W-:Y:S04]  /*4da0*/  @!UP2 USHF.R.U32.HI UR6, URZ, UR4, UR6 ;  /* 0x00000004ff06a299 */ /* 0x008fe80008011606 */
[----:B------:R-:W-:Y:S04]  /*4db0*/  @!UP2 USEL UR6, UR13, UR6, !UP0 ;  /* 0x000000060d06a287 */ /* 0x000fe8000c000000 */
[----:B------:R-:W-:Y:S02]  /*4dc0*/  @!UP2 UIADD3 UR4, UPT, UPT, -UR8, UR6, URZ ;  /* 0x000000060804a290 */ /* 0x000fe4000fffe1ff */
[----:B------:R-:W-:Y:S02]  /*4dd0*/  @!UP2 UIADD3 UR6, UPT, UPT, UR8, -UR6, URZ ;  /* 0x800000060806a290 */ /* 0x000fe4000fffe0ff */
[----:B------:R-:W-:Y:S02]  /*4de0*/  @!UP2 UIMAD UR14, UR4, UR5, UR14 ;  /* 0x00000005040ea2a4 */ /* 0x000fe4000f8e020e */
[----:B------:R-:W-:Y:S01]  /*4df0*/  @!UP2 UIMAD UR13, UR6, UR10, UR13 ;  /* 0x0000000a060da2a4 */ /* 0x000fe2000f8e020d */
[----:B------:R-:W-:Y:S11]  /*4e00*/  BRA.U UP3, `(.L_x_89) ;  /* 0x0000000103107547 */ /* 0x000ff6000b800000 */
[----:B--2---:R-:W-:Y:S04]  /*4e10*/  MOV R0, UR48 ;  /* 0x0000003000007c02 */ /* 0x004fe80008000f00 */
[----:B------:R-:W-:Y:S04]  /*4e20*/  SHF.L.U32 R11, R0, 0x1f, RZ ;  /* 0x0000001f000b7819 */ /* 0x000fe800000006ff */
[----:B------:R-:W2:Y:S02]  /*4e30*/  SYNCS.PHASECHK.TRANS64.TRYWAIT P2, [UR21+0x98], R11 ;  /* 0x0000980bff0075a7 */ /* 0x000ea40008041115 */
[----:B--2---:R-:W-:Y:S05]  /*4e40*/  @!P2 BRA `(.L_x_90) ;  /* 0x000000540074a947 */ /* 0x004fea0003800000 */
.L_x_89:
[----:B------:R-:W-:Y:S05]  /*4e50*/  @!P1 BRA `(.L_x_91) ;  /* 0x0000000000309947 */ /* 0x000fea0003800000 */
[----:B------:R-:W-:Y:S01]  /*4e60*/  ISETP.NE.U32.AND P1, PT, R2, RZ, PT ;  /* 0x000000ff0200720c */ /* 0x000fe20003f25070 */
[----:B------:R-:W3:Y:S01]  /*4e70*/  LDCU.64 UR4, c[0x0][0x358] ;  /* 0x00006b00ff0477ac */ /* 0x000ee20008000a00 */
[----:B------:R-:W-:Y:S02]  /*4e80*/  IMAD.MOV.U32 R80, RZ, RZ, 0x1 ;  /* 0x00000001ff507424 */ /* 0x000fe400078e00ff */
[----:B------:R-:W-:Y:S11]  /*4e90*/  ISETP.NE.AND.EX P1, PT, R3, RZ, PT, P1 ;  /* 0x000000ff0300720c */ /* 0x000ff60003f25310 */
[----:B------:R-:W-:Y:S02]  /*4ea0*/  @!UPT UIADD3 URZ, UPT, UPT, URZ, URZ, URZ ;  /* 0x000000fffffff290 */ /* 0x000fe4000fffe0ff */
[----:B--2---:R-:W2:Y:S01]  /*4eb0*/  @P1 LDC.64 R10, c[0x0][0x888] ;  /* 0x00022200ff0a1b82 */ /* 0x004ea20000000a00 */
[----:B------:R-:W-:Y:S04]  /*4ec0*/  @P1 IMAD R0, R4, UR36, RZ ;  /* 0x0000002404001c24 */ /* 0x000fe8000f8e02ff */
[----:B--2---:R-:W-:Y:S04]  /*4ed0*/  @P1 IMAD.WIDE R10, R0, 0x4, R10 ;  /* 0x00000004000a1825 */ /* 0x004fe800078e020a */
[----:B------:R-:W-:Y:S01]  /*4ee0*/  HFMA2 R0, -RZ, RZ, 0, 5.9604644775390625e-08 ;  /* 0x00000001ff007431 */ /* 0x000fe200000001ff */
[----:B---3-5:R3:W5:Y:S04]  /*4ef0*/  @P1 LDG.E R41, desc[UR4][R10.64] ;  /* 0x000000040a291981 */ /* 0x028768000c1e1900 */
[----:B------:R-:W-:Y:S01]  /*4f00*/  @!P1 PRMT R80, R0, 0x7610, R80 ;  /* 0x0000761000509816 */ /* 0x000fe20000000050 */
[----:B---3--:R-:W4:Y:S06]  /*4f10*/  @!P1 LDC R41, c[0x0][0x880] ;  /* 0x00022000ff299b82 */ /* 0x008f2c0000000800 */
.L_x_91:
[----:B----45:R-:W-:Y:S01]  /*4f20*/  @!P0 FSETP.EQ.AND P1, PT, R41, RZ, PT ;  /* 0x000000ff2900820b */ /* 0x030fe20003f22000 */
[----:B------:R-:W-:Y:S01]  /*4f30*/  @!UPT UIADD3 URZ, UPT, UPT, URZ, URZ, URZ ;  /* 0x000000fffffff290 */ /* 0x000fe2000fffe0ff */
[----:B------:R-:W-:Y:S11]  /*4f40*/  @!P0 BRA `(.L_x_92) ;  /* 0x0000000000188947 */ /* 0x000ff60003800000 */
[----:B------:R-:W-:Y:S02]  /*4f50*/  LOP3.LUT P0, RZ, R80, 0xff, RZ, 0xc0, !PT ;  /* 0x000000ff50ff7812 */ /* 0x000fe4000780c0ff */
[----:B------:R-:W-:Y:S04]  /*4f60*/  ISETP.NE.U32.AND P1, PT, R2, RZ, PT ;  /* 0x000000ff0200720c */ /* 0x000fe80003f25070 */
[----:B------:R-:W-:Y:S04]  /*4f70*/  ISETP.NE.AND.EX P1, PT, R3, RZ, PT, P1 ;  /* 0x000000ff0300720c */ /* 0x000fe80003f25310 */
[----:B------:R-:W-:Y:S03]  /*4f80*/  PLOP3.LUT P1, PT, P1, PT, PT, 0x8, 0x80 ;  /* 0x000000000080781c */ /* 0x000fe60000f2e170 */
[----:B------:R-:W-:Y:S11]  /*4f90*/  @P0 FSETP.EQ.AND P1, PT, R41, RZ, PT ;  /* 0x000000ff2900020b */ /* 0x000ff60003f22000 */
[----:B------:R-:W-:Y:S02]  /*4fa0*/  @!UPT UIADD3 URZ, UPT, UPT, URZ, URZ, URZ ;  /* 0x000000fffffff290 */ /* 0x000fe4000fffe0ff */
.L_x_92:
[----:B------:R-:W3:Y:S01]  /*4fb0*/  SYNCS.PHASECHK.TRANS64.TRYWAIT P2, [UR21+0x70], R9 ;  /* 0x00007009ff0075a7 */ /* 0x000ee20008041115 */
[----:B------:R-:W-:Y:S04]  /*4fc0*/  ELECT P0, URZ, PT ;  /* 0x0000000000ff782f */ /* 0x000fe80003800000 */
[----:B------:R-:W-:Y:S11]  /*4fd0*/  PLOP3.LUT P1, PT, P1, P0, PT, 0xf2, 0x2f ;  /* 0x00000000002f781c */ /* 0x000ff60000f21e72 */
[----:B------:R-:W-:Y:S02]  /*4fe0*/  @!UPT UIADD3 URZ, UPT, UPT, URZ, URZ, URZ ;  /* 0x000000fffffff290 */ /* 0x000fe4000fffe0ff */
[----:B------:R-:W-:Y:S05]  /*4ff0*/  @!P1 IADD3 R8, P0, PT, R16, 0x580, RZ ;  /* 0x0000058010089810 */ /* 0x000fea0007f1e0ff */
[----:B------:R-:W-:Y:S01]  /*5000*/  @!P1 IMAD.X R6, RZ, RZ, R17, P0 ;  /* 0x000000ffff069224 */ /* 0x000fe200000e0611 */
[----:B---3--:R-:W-:Y:S07]  /*5010*/  @!P2 BRA `(.L_x_93) ;  /* 0x000000540018a947 */ /* 0x008fee0003800000 */
.L_x_185:
[----:B------:R-:W-:Y:S01]  /*5020*/  @!P1 R2UR UR5, R8 ;  /* 0x00000000080592ca */ /* 0x000fe200000e0000 */
[----:B------:R-:W-:Y:S01]  /*5030*/  VOTEU.ALL UP0, P1 ;  /* 0x0000000000ff7886 */ /* 0x000fe20000800000 */
[----:B------:R-:W-:Y:S01]  /*5040*/  @!P1 R2UR UR4, R6 ;  /* 0x00000000060492ca */ /* 0x000fe200000e0000 */
[----:B--2---:R-:W-:Y:S01]  /*5050*/  @!P1 IMAD.MOV.U32 R0, RZ, RZ, 0x2000 ;  /* 0x00002000ff009424 */ /* 0x004fe200078e00ff */
[----:B------:R-:W-:Y:S01]  /*5060*/  UMOV UR6, 0x0 ;  /* 0x0000000000067882 */ /* 0x000fe20000000000 */
[----:B------:R-:W-:Y:S01]  /*5070*/  UMOV UR7, 0x10000000 ;  /* 0x1000000000077882 */ /* 0x000fe20000000000 */
[----:B------:R-:W-:Y:S01]  /*5080*/  @!UP0 UIADD3 UR32, UPT, UPT, UR21, 0x200, URZ ;  /* 0x0000020015208890 */ /* 0x000fe2000fffe0ff */
[----:B------:R-:W-:Y:S01]  /*5090*/  @!P1 IADD3 R8, P0, PT, R16, 0x580, RZ ;  /* 0x0000058010089810 */ /* 0x000fe20007f1e0ff */
[----:B------:R-:W-:Y:S04]  /*50a0*/  VOTEU.ALL UP0, P1 ;  /* 0x0000000000ff7886 */ /* 0x000fe80000800000 */
[----:B------:R-:W-:Y:S02]  /*50b0*/  @!P1 IMAD.X R6, RZ, RZ, R17, P0 ;  /* 0x000000ffff069224 */ /* 0x000fe400000e0611 */
[----:B------:R-:W-:Y:S02]  /*50c0*/  IMAD.U32 R10, RZ, RZ, UR5 ;  /* 0x00000005ff0a7e24 */ /* 0x000fe4000f8e00ff */
[----:B------:R-:W-:Y:S03]  /*50d0*/  IMAD.U32 R11, RZ, RZ, UR4 ;  /* 0x00000004ff0b7e24 */ /* 0x000fe6000f8e00ff */
[----:B------:R-:W-:Y:S02]  /*50e0*/  @!P1 R2UR UR4, R10 ;  /* 0x000000000a0492ca */ /* 0x000fe400000e0000 */
[----:B------:R-:W-:Y:S11]  /*50f0*/  @!P1 R2UR UR5, R11 ;  /* 0x000000000b0592ca */ /* 0x000ff600000e0000 */
[----:B------:R-:W-:Y:S02]  /*5100*/  @!UPT UIADD3 URZ, UPT, UPT, URZ, URZ, URZ ;  /* 0x000000fffffff290 */ /* 0x000fe4000fffe0ff */
[----:B------:R2:W-:Y:S01]  /*5110*/  @!UP0 UTMALDG.3D [UR32], [UR4], desc[UR6] ;  /* 0x00000620040085b4 */ /* 0x0005e20008011000 */
[----:B------:R2:W-:Y:S01]  /*5120*/  @!P1 SYNCS.ARRIVE.TRANS64.RED.A0TR RZ, [UR21+0x50], R0 ;  /* 0x00005000ffff99a7 */ /* 0x0005e20008300415 */
[----:B------:R-:W-:Y:S01]  /*5130*/  SYNCS.ARRIVE.TRANS64.RED.A1T0 RZ, [UR40], RZ ;  /* 0x000000ffffff79a7 */ /* 0x000fe20008100428 */
[----:B------:R-:W3:Y:S02]  /*5140*/  SYNCS.PHASECHK.TRANS64.TRYWAIT P2, [UR21+0x78], R9 ;  /* 0x00007809ff0075a7 */ /* 0x000ee40008041115 */
[----:B--23--:R-:W-:Y:S05]  /*5150*/  @!P2 BRA `(.L_x_94) ;  /* 0x0000005000e0a947 */ /* 0x00cfea0003800000 */
.L_x_187:
        /* <DEDUP_REMOVED lines=8> */
[----:B------:R-:W-:Y:S01]  /*51e0*/  @!UP0 UIADD3 UR24, UPT, UPT, UR21, 0x2200, URZ ;  /* 0x0000220015188890 */ /* 0x000fe2000fffe0ff */
[----:B------:R-:W-:Y:S01]  /*51f0*/  VOTEU.ALL UP0, P1 ;  /* 0x0000000000ff7886 */ /* 0x000fe20000800000 */
[----:B------:R-:W-:Y:S01]  /*5200*/  UMOV UR27, UR35 ;  /* 0x00000023001b7c82 */ /* 0x000fe20008000000 */
[----:B------:R-:W-:Y:S02]  /*5210*/  UMOV UR28, UR36 ;  /* 0x00000024001c7c82 */ /* 0x000fe40008000000 */
[----:B------:R-:W-:Y:S02]  /*5220*/  IMAD.U32 R10, RZ, RZ, UR5 ;  /* 0x00000005ff0a7e24 */ /* 0x000fe4000f8e00ff */
[----:B------:R-:W-:Y:S02]  /*5230*/  IMAD.U32 R11, RZ, RZ, UR4 ;  /* 0x00000004ff0b7e24 */ /* 0x000fe4000f8e00ff */
[----:B------:R-:W-:Y:S01]  /*5240*/  @!P1 IMAD.X R6, RZ, RZ, R17, P0 ;  /* 0x000000ffff069224 */ /* 0x000fe200000e0611 */
        /* <DEDUP_REMOVED lines=8> */
.L_x_189:
[----:B------:R-:W-:Y:S01]  /*52d0*/  @!P1 R2UR UR5, R8 ;  /* 0x00000000080592ca */ /* 0x000fe200000e0000 */
[----:B------:R-:W-:Y:S01]  /*52e0*/  VOTEU.ALL UP0, P1 ;  /* 0x0000000000ff7886 */ /* 0x000fe20000800000 */
[----:B------:R-:W-:Y:S01]  /*52f0*/  @!P1 R2UR UR4, R6 ;  /* 0x00000000060492ca */ /* 0x000fe200000e0000 */
[----:B--2---:R-:W-:Y:S01]  /*5300*/  @!P1 IMAD.MOV.U32 R0, RZ, RZ, 0x2000 ;  /* 0x00002000ff009424 */ /* 0x004fe200078e00ff */
[----:B------:R-:W-:Y:S01]  /*5310*/  UMOV UR6, 0x0 ;  /* 0x0000000000067882 */ /* 0x000fe20000000000 */
[----:B------:R-:W-:Y:S01]  /*5320*/  UMOV UR7, 0x10000000 ;  /* 0x1000000000077882 */ /* 0x000fe20000000000 */
[----:B------:R-:W-:Y:S01]  /*5330*/  @!UP0 UIADD3 UR18, UPT, UPT, UR34, 0x40, URZ ;  /* 0x0000004022128890 */ /* 0x000fe2000fffe0ff */
[----:B------:R-:W-:Y:S01]  /*5340*/  VIADD R14, R14, 0x1 ;  /* 0x000000010e0e7836 */ /* 0x000fe20000000000 */
[----:B------:R-:W-:Y:S01]  /*5350*/  @!UP0 UIADD3 UR16, UPT, UPT, UR21, 0x4200, URZ ;  /* 0x0000420015108890 */ /* 0x000fe2000fffe0ff */
[----:B------:R-:W-:Y:S01]  /*5360*/  VOTEU.ALL UP0, P1 ;  /* 0x0000000000ff7886 */ /* 0x000fe20000800000 */
[----:B------:R-:W-:Y:S01]  /*5370*/  UMOV UR19, UR35 ;  /* 0x0000002300137c82 */ /* 0x000fe20008000000 */
[----:B------:R-:W-:Y:S02]  /*5380*/  UMOV UR20, UR36 ;  /* 0x0000002400147c82 */ /* 0x000fe40008000000 */
        /* <DEDUP_REMOVED lines=10> */
.L_x_191:
[----:B------:R-:W-:Y:S01]  /*5430*/  @!P1 IADD3 R6, P0, PT, R16, 0x580, RZ ;  /* 0x0000058010069810 */ /* 0x000fe20007f1e0ff */
[----:B------:R-:W-:Y:S01]  /*5440*/  VOTEU.ALL UP0, P1 ;  /* 0x0000000000ff7886 */ /* 0x000fe20000800000 */
[----:B------:R-:W-:Y:S01]  /*5450*/  UMOV UR6, 0x0 ;  /* 0x0000000000067882 */ /* 0x000fe20000000000 */
[----:B------:R-:W-:Y:S01]  /*5460*/  UMOV UR7, 0x10000000 ;  /* 0x1000000000077882 */ /* 0x000fe20000000000 */
[----:B------:R-:W-:Y:S01]  /*5470*/  @!P1 R2UR UR5, R6 ;  /* 0x00000000060592ca */ /* 0x000fe200000e0000 */
[----:B--2---:R-:W-:Y:S01]  /*5480*/  @!P1 IMAD.X R0, RZ, RZ, R17, P0 ;  /* 0x000000ffff009224 */ /* 0x004fe200000e0611 */
[----:B------:R-:W-:Y:S01]  /*5490*/  @!UP0 UIADD3 UR10, UPT, UPT, UR34, 0x60, URZ ;  /* 0x00000060220a8890 */ /* 0x000fe2000fffe0ff */
[----:B------:R-:W-:Y:S01]  /*54a0*/  R2UR UR18, R82 ;  /* 0x00000000521272ca */ /* 0x000fe200000e0000 */
[----:B------:R-:W-:Y:S01]  /*54b0*/  @!UP0 UIADD3 UR8, UPT, UPT, UR21, 0x6200, URZ ;  /* 0x0000620015088890 */ /* 0x000fe2000fffe0ff */
[----:B------:R-:W-:Y:S01]  /*54c0*/  R2UR UR16, R83 ;  /* 0x00000000531072ca */ /* 0x000fe200000e0000 */
[----:B------:R-:W-:Y:S01]  /*54d0*/  @!UP0 UIADD3 UR9, UPT, UPT, UR21, 0x68, URZ ;  /* 0x0000006815098890 */ /* 0x000fe2000fffe0ff */
[----:B------:R-:W-:Y:S01]  /*54e0*/  @!P1 R2UR UR4, R0 ;  /* 0x00000000000492ca */ /* 0x000fe200000e0000 */
[----:B------:R-:W-:Y:S01]  /*54f0*/  VOTEU.ALL UP0, P1 ;  /* 0x0000000000ff7886 */ /* 0x000fe20000800000 */
[----:B------:R-:W-:Y:S01]  /*5500*/  UMOV UR11, UR35 ;  /* 0x00000023000b7c82 */ /* 0x000fe20008000000 */
[----:B------:R-:W-:Y:S01]  /*5510*/  UMOV UR12, UR36 ;  /* 0x00000024000c7c82 */ /* 0x000fe20008000000 */
[C---:B------:R-:W-:Y:S01]  /*5520*/  ISETP.NE.AND P0, PT, R14.reuse, 0x2, PT ;  /* 0x000000020e00780c */ /* 0x040fe20003f05270 */
[----:B------:R-:W-:Y:S01]  /*5530*/  UPLOP3.LUT UP3, UPT, UPT, UPT, UPT, 0x80, 0x8 ;  /* 0x000000000008789c */ /* 0x000fe20003f6f070 */
[----:B------:R-:W-:Y:S01]  /*5540*/  IMAD.U32 R8, RZ, RZ, UR5 ;  /* 0x00000005ff087e24 */ /* 0x000fe2000f8e00ff */
[----:B------:R-:W-:Y:S01]  /*5550*/  LOP3.LUT R15, R15, 0x1, RZ, 0x3c, !PT ;  /* 0x000000010f0f7812 */ /* 0x000fe200078e3cff */
[----:B------:R-:W-:Y:S01]  /*5560*/  UMOV UR36, UR29 ;  /* 0x0000001d00247c82 */ /* 0x000fe20008000000 */
[----:B------:R-:W-:Y:S01]  /*5570*/  SEL R0, RZ, 0x1, P0 ;  /* 0x00000001ff007807 */ /* 0x000fe20000000000 */
[----:B------:R-:W-:Y:S01]  /*5580*/  UIADD3 UR20, UPT, UPT, UR13, UR18, URZ ;  /* 0x000000120d147290 */ /* 0x000fe2000fffe0ff */
[----:B------:R-:W-:Y:S01]  /*5590*/  SEL R14, R14, RZ, P0 ;  /* 0x000000ff0e0e7207 */ /* 0x000fe20000000000 */
[----:B------:R-:W-:Y:S01]  /*55a0*/  UIADD3 UR16, UPT, UPT, UR14, UR16, URZ ;  /* 0x000000100e107290 */ /* 0x000fe2000fffe0ff */
[----:B------:R-:W-:Y:S01]  /*55b0*/  IMAD.U32 R9, RZ, RZ, UR4 ;  /* 0x00000004ff097e24 */ /* 0x000fe2000f8e00ff */
[----:B------:R-:W-:Y:S02]  /*55c0*/  @!P1 R2UR UR4, R8 ;  /* 0x00000000080492ca */ /* 0x000fe400000e0000 */
[----:B------:R-:W-:Y:S02]  /*55d0*/  LOP3.LUT R13, R13, R0, RZ, 0x3c, !PT ;  /* 0x000000000d0d7212 */ /* 0x000fe400078e3cff */
[----:B------:R-:W-:Y:S11]  /*55e0*/  @!P1 R2UR UR5, R9 ;  /* 0x00000000090592ca */ /* 0x000ff600000e0000 */
[----:B------:R-:W-:Y:S02]  /*55f0*/  @!UPT UIADD3 URZ, UPT, UPT, URZ, URZ, URZ ;  /* 0x000000fffffff290 */ /* 0x000fe4000fffe0ff */
[----:B------:R2:W-:Y:S01]  /*5600*/  @!UP0 UTMALDG.3D [UR8], [UR4], desc[UR6] ;  /* 0x00000608040085b4 */ /* 0x0005e20008011000 */
[----:B------:R2:W-:Y:S01]  /*5610*/  @!P1 SYNCS.ARRIVE.TRANS64.RED.A0TR RZ, [UR21+0x68], R7 ;  /* 0x00006807ffff99a7 */ /* 0x0005e20008300415 */
[----:B------:R-:W-:Y:S01]  /*5620*/  SYNCS.ARRIVE.TRANS64.RED.A1T0 RZ, [UR37], RZ ;  /* 0x000000ffffff79a7 */ /* 0x000fe20008100425 */
[----:B------:R-:W-:Y:S05]  /*5630*/  BRA.U UP1, `(.L_x_97) ;  /* 0xfffffff101707547 */ /* 0x000fea000b83ffff */
[----:B------:R-:W-:-:S04]  /*5640*/  SHF.L.U32 R3, R15, 0x1f, RZ ;  /* 0x0000001f0f037819 */ /* 0x000fc800000006ff */
[----:B------:R-:W3:Y:S02]  /*5650*/  SYNCS.PHASECHK.TRANS64.TRYWAIT P0, [UR21+0x70], R3 ;  /* 0x00007003ff0075a7 */ /* 0x000ee40008001115 */
[----:B---3--:R-:W-:Y:S05]  /*5660*/  @!P0 BRA `(.L_x_98) ;  /* 0x0000004c00e48947 */ /* 0x008fea0003800000 */
.L_x_193:
[----:B------:R-:W4:Y:S02]  /*5670*/  SYNCS.PHASECHK.TRANS64.TRYWAIT P0, [UR21+0x78], R3 ;  /* 0x00007803ff0075a7 */ /* 0x000f240008001115 */
[----:B----4-:R-:W-:Y:S05]  /*5680*/  @!P0 BRA `(.L_x_99) ;  /* 0x0000004c00f48947 */ /* 0x010fea0003800000 */
.L_x_195:
[----:B------:R-:W4:Y:S02]  /*5690*/  SYNCS.PHASECHK.TRANS64.TRYWAIT P0, [UR21+0x80], R3 ;  /* 0x00008003ff0075a7 */ /* 0x000f240008001115 */
[----:B----4-:R-:W-:Y:S05]  /*56a0*/  @!P0 BRA `(.L_x_100) ;  /* 0x0000005000048947 */ /* 0x010fea0003800000 */
.L_x_197:
[----:B---3--:R-:W-:-:S07]  /*56b0*/  MOV R0, UR21 ;  /* 0x0000001500007c02 */ /* 0x008fce0008000f00 */
.L_x_101:
[----:B---3--:R-:W-:-:S04]  /*56c0*/  SHF.L.U32 R3, R15, 0x1f, RZ ;  /* 0x0000001f0f037819 */ /* 0x008fc800000006ff */
[----:B------:R3:W4:Y:S03]  /*56d0*/  SYNCS.PHASECHK.TRANS64.TRYWAIT P0, [R0+URZ+0x88], R3 ;  /* 0x00008803000075a7 */ /* 0x00072600080011ff */
[----:B----4-:R-:W-:Y:S05]  /*56e0*/  @!P0 NANOSLEEP.SYNCS 0x989680 ;  /* 0x009896800000895d */ /* 0x010fea0003900000 */
[----:B------:R-:W4:Y:S02]  /*56f0*/  @!P0 SYNCS.PHASECHK.TRANS64 P0, [R0+URZ+0x88], R3 ;  /* 0x00008803000085a7 */ /* 0x000f2400080010ff */
[----:B-12-4-:R-:W-:Y:S05]  /*5700*/  @P0 EXIT ;  /* 0x000000000000094d */ /* 0x016fea0003800000 */
[----:B------:R-:W-:Y:S05]  /*5710*/  BRA `(.L_x_101) ;  /* 0xfffffffc00e87947 */ /* 0x000fea000383ffff */
.L_x_86:
[----:B------:R-:W-:-:S06]  /*5720*/  UISETP.GE.AND UP0, UPT, UR13, 0x4, UPT ;  /* 0x000000040d00788c */ /* 0x000fcc000bf06270 */
[----:B------:R-:W-:-:S13]  /*5730*/  PLOP3.LUT P0, PT, PT, PT, UP0, 0x80, 0x8 ;  /* 0x000000000008781c */ /* 0x000fda0003f0f008 */
[----:B------:R-:W-:Y:S05]  /*5740*/  @!P0 EXIT ;  /* 0x000000000000894d */ /* 0x000fea0003800000 */
[----:B------:R-:W1:Y:S08]  /*5750*/  S2UR UR4, SR_CgaCtaId ;  /* 0x00000000000479c3 */ /* 0x000e700000008800 */
[----:B------:R-:W-:Y:S01]  /*5760*/  BAR.SYNC.DEFER_BLOCKING 0x6, 0xa0 ;  /* 0x0182800000007b1d */ /* 0x000fe20000010000 */
[C---:B------:R-:W-:Y:S01]  /*5770*/  IMAD.SHL.U32 R3, R95.reuse, 0x20, RZ ;  /* 0x000000205f037824 */ /* 0x040fe200078e00ff */
[C---:B------:R-:W-:Y:S01]  /*5780*/  SHF.L.U32 R37, R95.reuse, 0x10, RZ ;  /* 0x000000105f257819 */ /* 0x040fe200000006ff */
[C---:B------:R-:W-:Y:S01]  /*5790*/  IMAD.SHL.U32 R94, R95.reuse, 0x4, RZ ;  /* 0x000000045f5e7824 */ /* 0x040fe200078e00ff */
[----:B------:R-:W-:Y:S01]  /*57a0*/  LOP3.LUT R96, R95, 0x60, RZ, 0xc0, !PT ;  /* 0x000000605f607812 */ /* 0x000fe200078ec0ff */
[----:B------:R-:W-:Y:S01]  /*57b0*/  HFMA2 R91, -RZ, RZ, 0, 5.9604644775390625e-08 ;  /* 0x00000001ff5b7431 */ /* 0x000fe200000001ff */
[----:B------:R-:W-:-:S02]  /*57c0*/  UMOV UR44, 0x400 ;  /* 0x00000400002c7882 */ /* 0x000fc40000000000 */
[----:B------:R-:W2:Y:S01]  /*57d0*/  LDC.64 R78, c[0x0][0x8b0] ;  /* 0x00022c00ff4e7b82 */ /* 0x000ea20000000a00 */
[----:B------:R-:W-:Y:S01]  /*57e0*/  LOP3.LUT R5, R3, 0xc0, RZ, 0xc0, !PT ;  /* 0x000000c003057812 */ /* 0x000fe200078ec0ff */
[----:B------:R-:W-:Y:S01]  /*57f0*/  HFMA2 R89, -RZ, RZ, 0, 0 ;  /* 0x00000000ff597431 */ /* 0x000fe200000001ff */
[----:B------:R-:W-:Y:S01]  /*5800*/  LOP3.LUT R93, R95, 0x2, RZ, 0xc0, !PT ;  /* 0x000000025f5d7812 */ /* 0x000fe200078ec0ff */
[----:B------:R-:W-:Y:S01]  /*5810*/  IMAD.MOV.U32 R36, RZ, RZ, RZ ;  /* 0x000000ffff247224 */ /* 0x000fe200078e00ff */
[----:B------:R-:W-:Y:S01]  /*5820*/  LOP3.LUT R94, R5, 0x18, R94, 0xf8, !PT ;  /* 0x00000018055e7812 */ /* 0x000fe200078ef85e */
[----:B------:R-:W-:Y:S01]  /*5830*/  IMAD.MOV.U32 R87, RZ, RZ, RZ ;  /* 0x000000ffff577224 */ /* 0x000fe200078e00ff */
[----:B------:R-:W-:Y:S01]  /*5840*/  LOP3.LUT R37, R37, 0x600000, RZ, 0xc0, !PT ;  /* 0x0060000025257812 */ /* 0x000fe200078ec0ff */
[----:B------:R-:W3:Y:S01]  /*5850*/  LDC.64 R76, c[0x0][0x8a8] ;  /* 0x00022a00ff4c7b82 */ /* 0x000ee20000000a00 */
[----:B------:R-:W-:Y:S01]  /*5860*/  LOP3.LUT R94, R94, 0xf20, R3, 0xf8, !PT ;  /* 0x00000f205e5e7812 */ /* 0x000fe200078ef803 */
[----:B------:R-:W4:Y:S01]  /*5870*/  LDCU UR59, c[0x0][0x370] ;  /* 0x00006e00ff3b77ac */ /* 0x000f220008000800 */
[----:B------:R-:W-:-:S02]  /*5880*/  LOP3.LUT R95, R95, 0x4, RZ, 0xc0, !PT ;  /* 0x000000045f5f7812 */ /* 0x000fc400078ec0ff */
[----:B------:R-:W-:Y:S01]  /*5890*/  MOV R90, RZ ;  /* 0x000000ff005a7202 */ /* 0x000fe20000000f00 */
[----:B------:R-:W2:Y:S01]  /*58a0*/  LDCU UR43, c[0x0][0xb0c] ;  /* 0x00016180ff2b77ac */ /* 0x000ea20008000800 */
[----:B-1----:R-:W-:Y:S01]  /*58b0*/  ULEA UR44, UR4, UR44, 0x18 ;  /* 0x0000002c042c7291 */ /* 0x002fe2000f8ec0ff */
[----:B------:R-:W1:Y:S03]  /*58c0*/  LDCU UR39, c[0x0][0xb30] ;  /* 0x00016600ff2777ac */ /* 0x000e660008000800 */
[----:B------:R-:W-:Y:S01]  /*58d0*/  UIADD3 UR4, UPT, UPT, UR44, 0x200, URZ ;  /* 0x000002002c047890 */ /* 0x000fe2000fffe0ff */
[----:B------:R-:W1:Y:S04]  /*58e0*/  LDCU.64 UR56, c[0x0][0x888] ;  /* 0x00011100ff3877ac */ /* 0x000e680008000a00 */
[----:B------:R-:W4:Y:S01]  /*58f0*/  LDS R0, [UR44+0x150] ;  /* 0x0001502cff007984 */ /* 0x000f220008000800 */
[----:B------:R-:W-:Y:S01]  /*5900*/  IMAD.U32 R85, RZ, RZ, UR4 ;  /* 0x00000004ff557e24 */ /* 0x000fe2000f8e00ff */
[----:B------:R-:W1:Y:S03]  /*5910*/  LDCU.64 UR40, c[0x0][0xb28] ;  /* 0x00016500ff2877ac */ /* 0x000e660008000a00 */
[----:B------:R-:W-:Y:S01]  /*5920*/  IMAD R94, R94, 0x2, R85 ;  /* 0x000000025e5e7824 */ /* 0x000fe200078e0255 */
[----:B------:R-:W1:Y:S03]  /*5930*/  LDCU.64 UR62, c[0x0][0x890] ;  /* 0x00011200ff3e77ac */ /* 0x000e660008000a00 */
[--C-:B------:R-:W-:Y:S01]  /*5940*/  IMAD R93, R93, -0x10, R94.reuse ;  /* 0xfffffff05d5d7824 */ /* 0x100fe200078e025e */
[----:B------:R-:W1:Y:S01]  /*5950*/  LDCU.128 UR52, c[0x0][0xb10] ;  /* 0x00016200ff3477ac */ /* 0x000e620008000c00 */
[----:B------:R-:W-:Y:S01]  /*5960*/  IMAD R92, R95, -0x10, R94 ;  /* 0xfffffff05f5c7824 */ /* 0x000fe200078e025e */
[----:B------:R-:W1:Y:S01]  /*5970*/  LDCU UR58, c[0x0][0x374] ;  /* 0x00006e80ff3a77ac */ /* 0x000e620008000800 */
[----:B------:R-:W-:Y:S01]  /*5980*/  UMOV UR47, URZ ;  /* 0x000000ff002f7c82 */ /* 0x000fe20008000000 */
[----:B------:R-:W-:Y:S01]  /*5990*/  UMOV UR46, URZ ;  /* 0x000000ff002e7c82 */ /* 0x000fe20008000000 */
[----:B-1234-:R-:W-:-:S07]  /*59a0*/  IMAD.IADD R37, R0, 0x1, R37 ;  /* 0x0000000100257824 */ /* 0x01efce00078e0225 */
.L_x_145:
[----:B------:R-:W-:Y:S02]  /*59b0*/  LEA R3, R87, UR44, 0x3 ;  /* 0x0000002c57037c11 */ /* 0x000fe4000f8e18ff */
[----:B------:R-:W-:Y:S02]  /*59c0*/  SHF.L.U32 R0, R89, 0x1f, RZ ;  /* 0x0000001f59007819 */ /* 0x000fe400000006ff */
[----:B------:R-:W-:Y:S02]  /*59d0*/  LEA R5, R87, UR44, 0x4 ;  /* 0x0000002c57057c11 */ /* 0x000fe4000f8e20ff */
[----:B-1----:R-:W1:Y:S02]  /*59e0*/  SYNCS.PHASECHK.TRANS64.TRYWAIT P0, [R3+URZ+0xa0], R0 ;  /* 0x0000a000030075a7 */ /* 0x002e6400080011ff */
[----:B-12---:R-:W-:Y:S05]  /*59f0*/  @!P0 BRA `(.L_x_102) ;  /* 0x0000004c00488947 */ /* 0x006fea0003800000 */
.L_x_198:
        /* <DEDUP_REMOVED lines=11> */
[----:B------:R-:W-:Y:S01]  /*5ab0*/  PLOP3.LUT P0, PT, PT, PT, UP1, 0x80, 0x8 ;  /* 0x000000000008781c */ /* 0x000fe20003f0f018 */
[----:B------:R-:W-:Y:S11]  /*5ac0*/  UP2UR UR61, UPR, URZ, 0x2 ;  /* 0x00000002ff3d7883 */ /* 0x000ff60008000000 */
[----:B------:R-:W-:Y:S01]  /*5ad0*/  @!UPT UIADD3 URZ, UPT, UPT, URZ, URZ, URZ ;  /* 0x000000fffffff290 */ /* 0x000fe2000fffe0ff */
[----:B-1----:R-:W-:Y:S02]  /*5ae0*/  @P0 SHF.R.U32.HI R0, RZ, 0x10, R5 ;  /* 0x00000010ff000819 */ /* 0x002fe40000011605 */
        /* <DEDUP_REMOVED lines=12> */
[----:B------:R-:W2:Y:S01]  /*5bb0*/  LDCU UR12, c[0x0][0xb20] ;  /* 0x00016400ff0c77ac */ /* 0x000ea20008000800 */
[----:B------:R-:W-:Y:S02]  /*5bc0*/  UIMAD.WIDE.U32 UR4, UR58, UR55, URZ ;  /* 0x000000373a0472a5 */ /* 0x000fe4000f8e00ff */
[----:B------:R-:W-:Y:S02]  /*5bd0*/  UIMAD.WIDE.U32 UR6, UR59, UR52, URZ ;  /* 0x000000343b0672a5 */ /* 0x000fe4000f8e00ff */
[----:B------:R-:W-:Y:S02]  /*5be0*/  UISETP.NE.AND UP0, UPT, UR54, 0x1, UPT ;  /* 0x000000013600788c */ /* 0x000fe4000bf05270 */
[----:B------:R-:W-:Y:S02]  /*5bf0*/  UIMAD.WIDE.U32 UR8, UR37, UR55, URZ ;  /* 0x00000037250872a5 */ /* 0x000fe4000f8e00ff */
[----:B------:R-:W-:Y:S02]  /*5c00*/  UIMAD.WIDE.U32 UR10, UR38, UR52, URZ ;  /* 0x00000034260a72a5 */ /* 0x000fe4000f8e00ff */
[----:B------:R-:W-:Y:S02]  /*5c10*/  UISETP.NE.AND UP1, UPT, UR43, 0x1, UPT ;  /* 0x000000012b00788c */ /* 0x000fe4000bf25270 */
[----:B------:R-:W-:Y:S01]  /*5c20*/  UISETP.NE.AND UP2, UPT, UR42, 0x1, UPT ;  /* 0x000000012a00788c */ /* 0x000fe2000bf45270 */
[----:B------:R-:W-:Y:S02]  /*5c30*/  UMOV UR4, UR5 ;  /* 0x0000000500047c82 */ /* 0x000fe40008000000 */
[----:B--2---:R-:W-:Y:S03]  /*5c40*/  USHF.R.U32.HI UR5, URZ, UR12, UR4 ;  /* 0x0000000cff057299 */ /* 0x004fe60008011604 */
[----:B------:R-:W-:Y:S02]  /*5c50*/  UMOV UR4, UR7 ;  /* 0x0000000700047c82 */ /* 0x000fe40008000000 */
[----:B------:R-:W-:Y:S02]  /*5c60*/  USHF.R.U32.HI UR7, URZ, UR53, UR4 ;  /* 0x00000035ff077299 */ /* 0x000fe40008011604 */
[----:B------:R-:W-:Y:S02]  /*5c70*/  USEL UR4, UR58, UR5, !UP0 ;  /* 0x000000053a047287 */ /* 0x000fe4000c000000 */
[----:B------:R-:W-:Y:S01]  /*5c80*/  USEL UR7, UR59, UR7, !UP1 ;  /* 0x000000073b077287 */ /* 0x000fe2000c800000 */
[----:B------:R-:W-:Y:S01]  /*5c90*/  UMOV UR5, UR9 ;  /* 0x0000000900057c82 */ /* 0x000fe20008000000 */
[----:B------:R-:W-:Y:S02]  /*5ca0*/  UIMAD.WIDE.U32 UR8, UR4, UR40, URZ ;  /* 0x00000028040872a5 */ /* 0x000fe4000f8e00ff */
[----:B------:R-:W-:Y:S03]  /*5cb0*/  USHF.R.U32.HI UR6, URZ, UR12, UR5 ;  /* 0x0000000cff067299 */ /* 0x000fe60008011605 */
[----:B------:R-:W-:Y:S01]  /*5cc0*/  UMOV UR5, UR11 ;  /* 0x0000000b00057c82 */ /* 0x000fe20008000000 */
[----:B------:R-:W-:Y:S02]  /*5cd0*/  UIMAD.WIDE.U32 UR10, UR7, UR40, URZ ;  /* 0x00000028070a72a5 */ /* 0x000fe4000f8e00ff */
[----:B------:R-:W-:Y:S02]  /*5ce0*/  USHF.R.U32.HI UR12, URZ, UR53, UR5 ;  /* 0x00000035ff0c7299 */ /* 0x000fe40008011605 */
[----:B------:R-:W-:Y:S01]  /*5cf0*/  USEL UR6, UR37, UR6, !UP0 ;  /* 0x0000000625067287 */ /* 0x000fe2000c000000 */
[----:B------:R-:W-:Y:S02]  /*5d00*/  UMOV UR5, UR9 ;  /* 0x0000000900057c82 */ /* 0x000fe40008000000 */
[----:B------:R-:W-:Y:S01]  /*5d10*/  UMOV UR10, UR11 ;  /* 0x0000000b000a7c82 */ /* 0x000fe20008000000 */
[----:B------:R-:W-:Y:S02]  /*5d20*/  @UP2 USHF.R.U32.HI UR4, URZ, UR41, UR5 ;  /* 0x00000029ff042299 */ /* 0x000fe40008011605 */
[----:B------:R-:W-:Y:S02]  /*5d30*/  @UP2 USHF.R.U32.HI UR7, URZ, UR41, UR10 ;  /* 0x00000029ff072299 */ /* 0x000fe4000801160a */
[----:B------:R-:W-:Y:S02]  /*5d40*/  UIMAD UR4, UR42, UR4, URZ ;  /* 0x000000042a0472a4 */ /* 0x000fe4000f8e02ff */
        /* <DEDUP_REMOVED lines=8> */
[----:B------:R-:W-:Y:S02]  /*5dd0*/  USEL UR11, UR6, UR4, !UP2 ;  /* 0x00000004060b7287 */ /* 0x000fe4000d000000 */
[----:B------:R-:W-:Y:S02]  /*5de0*/  UIADD3 UR8, UPT, UPT, -UR5, URZ, URZ ;  /* 0x000000ff05087290 */ /* 0x000fe4000fffe1ff */
[----:B------:R-:W-:Y:S01]  /*5df0*/  UIADD3 UR10, UPT, UPT, -UR11, URZ, URZ ;  /* 0x000000ff0b0a7290 */ /* 0x000fe2000fffe1ff */
[----:B------:R-:W-:Y:S01]  /*5e00*/  @!UP0 UMOV UR4, UR9 ;  /* 0x0000000900048c82 */ /* 0x000fe20008000000 */
[----:B------:R-:W-:Y:S02]  /*5e10*/  UIADD3 UR9, UPT, UPT, -UR6, URZ, URZ ;  /* 0x000000ff06097290 */ /* 0x000fe4000fffe1ff */
[----:B------:R-:W-:Y:S02]  /*5e20*/  @!UP0 USHF.R.U32.HI UR4, URZ, UR41, UR4 ;  /* 0x00000029ff048299 */ /* 0x000fe40008011604 */
[----:B------:R-:W-:Y:S02]  /*5e30*/  UIMAD UR10, UR42, UR10, UR6 ;  /* 0x0000000a2a0a72a4 */ /* 0x000fe4000f8e0206 */
[----:B------:R-:W-:Y:S04]  /*5e40*/  @!UP0 USEL UR4, UR5, UR4, !UP2 ;  /* 0x0000000405048287 */ /* 0x000fe8000d000000 */
[----:B------:R-:W-:Y:S02]  /*5e50*/  @!UP0 UIMAD UR10, UR7, UR10, UR4 ;  /* 0x0000000a070a82a4 */ /* 0x000fe4000f8e0204 */
[----:B------:R-:W-:Y:S02]  /*5e60*/  @!UP0 UIADD3 UR11, UPT, UPT, UR11, -UR4, URZ ;  /* 0x800000040b0b8290 */ /* 0x000fe4000fffe0ff */
[----:B------:R-:W-:Y:S02]  /*5e70*/  UIMAD UR7, UR43, UR8, UR38 ;  /* 0x000000082b0772a4 */ /* 0x000fe4000f8e0226 */
[----:B------:R-:W-:Y:S02]  /*5e80*/  @!UP0 UIMAD UR6, UR11, UR42, UR5 ;  /* 0x0000002a0b0682a4 */ /* 0x000fe4000f8e0205 */
[----:B------:R-:W-:Y:S01]  /*5e90*/  UIMAD UR4, UR54, UR9, UR37 ;  /* 0x00000009360472a4 */ /* 0x000fe2000f8e0225 */
[----:B------:R-:W-:Y:S02]  /*5ea0*/  @!UP0 UMOV UR5, UR10 ;  /* 0x0000000a00058c82 */ /* 0x000fe40008000000 */
[----:B------:R-:W-:Y:S02]  /*5eb0*/  UIMAD UR38, UR5, UR43, UR7 ;  /* 0x0000002b052672a4 */ /* 0x000fe4000f8e0207 */
[----:B------:R-:W-:Y:S11]  /*5ec0*/  UIMAD UR37, UR6, UR54, UR4 ;  /* 0x00000036062572a4 */ /* 0x000ff6000f8e0204 */
[----:B------:R-:W-:Y:S01]  /*5ed0*/  @!UPT UIADD3 URZ, UPT, UPT, URZ, URZ, URZ ;  /* 0x000000fffffff290 */ /* 0x000fe2000fffe0ff */
.L_x_103:
[----:B------:R-:W-:Y:S01]  /*5ee0*/  UISETP.NE.AND UP0, UPT, UR39, 0x1, UPT ;  /* 0x000000012700788c */ /* 0x000fe2000bf05270 */
[----:B------:R-:W-:Y:S01]  /*5ef0*/  LOP3.LUT P0, RZ, R85, 0x1b0, RZ, 0xc0, !PT ;  /* 0x000001b055ff7812 */ /* 0x000fe2000780c0ff */
[----:B------:R-:W-:Y:S01]  /*5f00*/  USHF.L.U32 UR50, UR16, 0x7, URZ ;  /* 0x0000000710327899 */ /* 0x000fe200080006ff */
[----:B------:R-:W-:Y:S01]  /*5f10*/  BSSY.RECONVERGENT B6, `(.L_x_104) ;  /* 0x0000034000067945 */ /* 0x000fe20003800200 */
[----:B------:R-:W-:Y:S01]  /*5f20*/  USHF.L.U32 UR49, UR20, 0x7, URZ ;  /* 0x0000000714317899 */ /* 0x000fe200080006ff */
[----:B------:R-:W-:Y:S06]  /*5f30*/  IADD3 R87, PT, PT, R87, 0x1, RZ ;  /* 0x0000000157577810 */ /* 0x000fec0007ffe0ff */
[----:B------:R-:W2:Y:S01]  /*5f40*/  @!UP0 LDCU.128 UR12, c[0x0][0xb10] ;  /* 0x00016200ff0c87ac */ /* 0x000ea20008000c00 */
[----:B------:R-:W3:Y:S01]  /*5f50*/  @!UP0 LDCU UR5, c[0x0][0xb0c] ;  /* 0x00016180ff0587ac */ /* 0x000ee20008000800 */
[----:B------:R-:W4:Y:S01]  /*5f60*/  @!UP0 LDCU UR10, c[0x0][0xb20] ;  /* 0x00016400ff0a87ac */ /* 0x000f220008000800 */
[----:B--2---:R-:W-:Y:S02]  /*5f70*/  UIMAD.WIDE.U32 UR8, UR38, UR12, URZ ;  /* 0x0000000c260872a5 */ /* 0x004fe4000f8e00ff */
[----:B------:R-:W-:Y:S02]  /*5f80*/  UIMAD.WIDE.U32 UR6, UR37, UR15, URZ ;  /* 0x0000000f250672a5 */ /* 0x000fe4000f8e00ff */
[----:B------:R-:W-:Y:S03]  /*5f90*/  @!UP0 UISETP.NE.AND UP1, UPT, UR14, 0x1, UPT ;  /* 0x000000010e00888c */ /* 0x000fe6000bf25270 */
[----:B------:R-:W-:Y:S01]  /*5fa0*/  @!UP0 UMOV UR4, UR9 ;  /* 0x0000000900048c82 */ /* 0x000fe20008000000 */
[----:B---3--:R-:W-:Y:S02]  /*5fb0*/  @!UP0 UISETP.NE.AND UP2, UPT, UR5, 0x1, UPT ;  /* 0x000000010500888c */ /* 0x008fe4000bf45270 */
[----:B------:R-:W-:Y:S01]  /*5fc0*/  @!UP0 USHF.R.U32.HI UR4, URZ, UR13, UR4 ;  /* 0x0000000dff048299 */ /* 0x000fe20008011604 */
[----:B------:R-:W-:Y:S02]  /*5fd0*/  @!UP0 UMOV UR6, UR7 ;  /* 0x0000000700068c82 */ /* 0x000fe40008000000 */
[----:B----4-:R-:W-:Y:S02]  /*5fe0*/  @!UP0 USHF.R.U32.HI UR6, URZ, UR10, UR6 ;  /* 0x0000000aff068299 */ /* 0x010fe40008011606 */
[----:B------:R-:W-:Y:S02]  /*5ff0*/  @!UP0 USEL UR7, UR38, UR4, !UP2 ;  /* 0x0000000426078287 */ /* 0x000fe4000d000000 */
[----:B------:R-:W-:Y:S04]  /*6000*/  @!UP0 USEL UR6, UR37, UR6, !UP1 ;  /* 0x0000000625068287 */ /* 0x000fe8000c800000 */
[----:B------:R-:W-:Y:S02]  /*6010*/  @!UP0 UIADD3 UR4, UPT, UPT, -UR7, UR6, URZ ;  /* 0x0000000607048290 */ /* 0x000fe4000fffe1ff */
[----:B------:R-:W-:Y:S02]  /*6020*/  @!UP0 UIADD3 UR6, UPT, UPT, UR7, -UR6, URZ ;  /* 0x8000000607068290 */ /* 0x000fe4000fffe0ff */
[----:B------:R-:W-:Y:S02]  /*6030*/  @!UP0 UIMAD UR38, UR4, UR5, UR38 ;  /* 0x00000005042682a4 */ /* 0x000fe4000f8e0226 */
[----:B------:R-:W-:Y:S01]  /*6040*/  @!UP0 UIMAD UR37, UR6, UR14, UR37 ;  /* 0x0000000e062582a4 */ /* 0x000fe2000f8e0225 */
[----:B------:R-:W-:Y:S11]  /*6050*/  @!P0 BRA `(.L_x_105) ;  /* 0x00000000007c8947 */ /* 0x000ff60003800000 */
[----:B------:R-:W2:Y:S01]  /*6060*/  LDCU.64 UR8, c[0x4][0x80] ;  /* 0x01001000ff0877ac */ /* 0x000ea20008000a00 */
[----:B------:R-:W-:Y:S01]  /*6070*/  MOV R2, 0x0 ;  /* 0x0000000000027802 */ /* 0x000fe20000000f00 */
[----:B------:R-:W-:Y:S02]  /*6080*/  HFMA2 R12, -RZ, RZ, 0, 5.9604644775390625e-08 ;  /* 0x00000001ff0c7431 */ /* 0x000fe400000001ff */
[----:B------:R-:W-:Y:S01]  /*6090*/  IMAD.MOV.U32 R8, RZ, RZ, 0x70 ;  /* 0x00000070ff087424 */ /* 0x000fe200078e00ff */
[----:B------:R3:W4:Y:S01]  /*60a0*/  LDC.64 R14, c[0x4][R2] ;  /* 0x01000000020e7b82 */ /* 0x0007220000000a00 */
[----:B------:R-:W1:Y:S01]  /*60b0*/  LDCU.64 UR6, c[0x4][0x88] ;  /* 0x01001100ff0677ac */ /* 0x000e620008000a00 */
[----:B------:R-:W-:Y:S01]  /*60c0*/  IMAD.MOV.U32 R13, RZ, RZ, RZ ;  /* 0x000000ffff0d7224 */ /* 0x000fe200078e00ff */
[----:B------:R-:W1:Y:S01]  /*60d0*/  LDCU.64 UR4, c[0x4][0x8] ;  /* 0x01000100ff0477ac */ /* 0x000e620008000a00 */
[----:B--2---:R-:W-:Y:S01]  /*60e0*/  MOV R5, UR9 ;  /* 0x0000000900057c02 */ /* 0x004fe20008000f00 */
[----:B------:R-:W-:Y:S01]  /*60f0*/  IMAD.U32 R4, RZ, RZ, UR8 ;  /* 0x00000008ff047e24 */ /* 0x000fe2000f8e00ff */
[----:B-1----:R-:W-:Y:S01]  /*6100*/  MOV R7, UR7 ;  /* 0x0000000700077c02 */ /* 0x002fe20008000f00 */
[----:B------:R-:W-:Y:S01]  /*6110*/  IMAD.U32 R6, RZ, RZ, UR6 ;  /* 0x00000006ff067e24 */ /* 0x000fe2000f8e00ff */
[----:B------:R-:W-:Y:S01]  /*6120*/  MOV R11, UR5 ;  /* 0x00000005000b7c02 */ /* 0x000fe20008000f00 */
[----:B------:R-:W-:Y:S02]  /*6130*/  IMAD.U32 R10, RZ, RZ, UR4 ;  /* 0x00000004ff0a7e24 */ /* 0x000fe4000f8e00ff */
[----:B------:R-:W-:Y:S07]  /*6140*/  LEPC R20, `(.L_x_106) ;  /* 0x000000001014794e */ /* 0x000fee0000000000 */
[----:B---345:R-:W-:Y:S05]  /*6150*/  CALL.ABS.NOINC R14 ;  /* 0x000000000e007343 */ /* 0x038fea0003c00000 */
.L_x_106:
[----:B------:R-:W1:Y:S01]  /*6160*/  LDCU.64 UR8, c[0x4][0x80] ;  /* 0x01001000ff0877ac */ /* 0x000e620008000a00 */
[----:B------:R-:W2:Y:S01]  /*6170*/  LDC.64 R2, c[0x4][R2] ;  /* 0x0100000002027b82 */ /* 0x000ea20000000a00 */
[----:B------:R-:W-:Y:S02]  /*6180*/  HFMA2 R12, -RZ, RZ, 0, 5.9604644775390625e-08 ;  /* 0x00000001ff0c7431 */ /* 0x000fe400000001ff */
[----:B------:R-:W-:Y:S02]  /*6190*/  IMAD.MOV.U32 R8, RZ, RZ, 0x70 ;  /* 0x00000070ff087424 */ /* 0x000fe400078e00ff */
[----:B------:R-:W-:Y:S01]  /*61a0*/  IMAD.MOV.U32 R13, RZ, RZ, RZ ;  /* 0x000000ffff0d7224 */ /* 0x000fe200078e00ff */
[----:B------:R-:W3:Y:S01]  /*61b0*/  LDCU.64 UR6, c[0x4][0x88] ;  /* 0x01001100ff0677ac */ /* 0x000ee20008000a00 */
[----:B------:R-:W4:Y:S01]  /*61c0*/  LDCU.64 UR4, c[0x4][0x8] ;  /* 0x01000100ff0477ac */ /* 0x000f220008000a00 */
[----:B-1----:R-:W-:Y:S02]  /*61d0*/  MOV R4, UR8 ;  /* 0x0000000800047c02 */ /* 0x002fe40008000f00 */
[----:B------:R-:W-:Y:S02]  /*61e0*/  MOV R5, UR9 ;  /* 0x0000000900057c02 */ /* 0x000fe40008000f00 */
[----:B---3--:R-:W-:Y:S01]  /*61f0*/  MOV R7, UR7 ;  /* 0x0000000700077c02 */ /* 0x008fe20008000f00 */
[----:B------:R-:W-:Y:S01]  /*6200*/  IMAD.U32 R6, RZ, RZ, UR6 ;  /* 0x00000006ff067e24 */ /* 0x000fe2000f8e00ff */
[----:B----4-:R-:W-:Y:S01]  /*6210*/  MOV R11, UR5 ;  /* 0x00000005000b7c02 */ /* 0x010fe20008000f00 */
[----:B------:R-:W-:Y:S02]  /*6220*/  IMAD.U32 R10, RZ, RZ, UR4 ;  /* 0x00000004ff0a7e24 */ /* 0x000fe4000f8e00ff */
[----:B------:R-:W-:Y:S07]  /*6230*/  LEPC R20, `(.L_x_105) ;  /* 0x000000001014794e */ /* 0x000fee0000000000 */
[----:B--2---:R-:W-:Y:S05]  /*6240*/  CALL.ABS.NOINC R2 ;  /* 0x0000000002007343 */ /* 0x004fea0003c00000 */
.L_x_105:
[----:B------:R-:W-:Y:S05]  /*6250*/  BSYNC.RECONVERGENT B6 ;  /* 0x0000000000067941 */ /* 0x000fea0003800200 */
.L_x_104:
[----:B------:R-:W-:Y:S01]  /*6260*/  R2UR UR4, R84 ;  /* 0x00000000540472ca */ /* 0x000fe200000e0000 */
[----:B------:R-:W-:Y:S01]  /*6270*/  UISETP.NE.U32.AND UP0, UPT, UR62, URZ, UPT ;  /* 0x000000ff3e00728c */ /* 0x000fe2000bf05070 */
[----:B------:R-:W-:Y:S02]  /*6280*/  ISETP.NE.U32.AND P4, PT, R78, RZ, PT ;  /* 0x000000ff4e00720c */ /* 0x000fe40003f85070 */
[----:B------:R-:W-:Y:S01]  /*6290*/  ISETP.NE.U32.AND P2, PT, RZ, UR56, PT ;  /* 0x00000038ff007c0c */ /* 0x000fe2000bf45070 */
[----:B------:R-:W-:Y:S01]  /*62a0*/  UISETP.NE.AND.EX UP1, UPT, UR63, URZ, UPT, UP0 ;  /* 0x000000ff3f00728c */ /* 0x000fe2000bf25300 */
[----:B------:R-:W-:Y:S01]  /*62b0*/  ISETP.NE.AND.EX P4, PT, R79, RZ, PT, P4 ;  /* 0x000000ff4f00720c */ /* 0x000fe20003f85340 */
[----:B------:R-:W-:Y:S01]  /*62c0*/  UPLOP3.LUT UP0, UPT, UPT, UPT, UPT, 0x40, 0x4 ;  /* 0x000000000004789c */ /* 0x000fe20003f0e870 */
[----:B------:R-:W-:Y:S05]  /*62d0*/  ISETP.NE.AND.EX P2, PT, RZ, UR57, PT, P2 ;  /* 0x00000039ff007c0c */ /* 0x000fea000bf45320 */
[----:B------:R-:W-:Y:S06]  /*62e0*/  UISETP.NE.AND UP2, UPT, UR4, URZ, UPT ;  /* 0x000000ff0400728c */ /* 0x000fec000bf45270 */
[----:B------:R-:W-:Y:S05]  /*62f0*/  PLOP3.LUT P1, PT, PT, PT, UP2, 0x80, 0x8 ;  /* 0x000000000008781c */ /* 0x000fea0003f2f028 */
[----:B------:R-:W-:Y:S06]  /*6300*/  @UP2 UPLOP3.LUT UP0, UPT, UPT, UPT, UP1, 0x80, 0x8 ;  /* 0x000000000008289c */ /* 0x000fec0003f0f010 */
[----:B------:R-:W-:Y:S01]  /*6310*/  PLOP3.LUT P0, PT, PT, PT, UP0, 0x80, 0x8 ;  /* 0x000000000008781c */ /* 0x000fe20003f0f008 */
[----:B------:R-:W-:Y:S01]  /*6320*/  @!UPT UIADD3 URZ, UPT, UPT, URZ, URZ, URZ ;  /* 0x000000fffffff290 */ /* 0x000fe2000fffe0ff */
[----:B------:R-:W-:Y:S11]  /*6330*/  BRA.U !UP1, `(.L_x_107) ;  /* 0x00000001093c7547 */ /* 0x000ff6000b800000 */
[----:B------:R-:W-:Y:S01]  /*6340*/  UISETP.NE.U32.AND UP0, UPT, UR56, URZ, UPT ;  /* 0x000000ff3800728c */ /* 0x000fe2000bf05070 */
[----:B-1----:R-:W-:Y:S01]  /*6350*/  HFMA2 R0, -RZ, RZ, 0, 5.9604644775390625e-08 ;  /* 0x00000001ff007431 */ /* 0x002fe200000001ff */
[----:B------:R-:W1:Y:S01]  /*6360*/  LDCU.64 UR8, c[0x0][0x358] ;  /* 0x00006b00ff0877ac */ /* 0x000e620008000a00 */
[----:B------:R-:W-:Y:S01]  /*6370*/  IMAD.MOV.U32 R80, RZ, RZ, 0x1 ;  /* 0x00000001ff507424 */ /* 0x000fe200078e00ff */
[----:B------:R-:W-:Y:S06]  /*6380*/  UISETP.NE.AND.EX UP0, UPT, UR57, URZ, UPT, UP0 ;  /* 0x000000ff3900728c */ /* 0x000fec000bf05300 */
[----:B------:R-:W-:Y:S05]  /*6390*/  PLOP3.LUT P3, PT, PT, PT, UP0, 0x80, 0x8 ;  /* 0x000000000008781c */ /* 0x000fea0003f6f008 */
[----:B------:R-:W2:Y:S01]  /*63a0*/  @UP0 LDCU.64 UR4, c[0x0][0x888] ;  /* 0x00011100ff0407ac */ /* 0x000ea20008000a00 */
[----:B------:R-:W-:Y:S07]  /*63b0*/  @UP0 UIMAD UR6, UR36, UR62, URZ ;  /* 0x0000003e240602a4 */ /* 0x000fee000f8e02ff */
[----:B------:R-:W-:Y:S01]  /*63c0*/  @!P3 PRMT R80, R0, 0x7610, R80 ;  /* 0x000076100050b816 */ /* 0x000fe20000000050 */
[----:B--2---:R-:W-:Y:S06]  /*63d0*/  @UP0 UIMAD.WIDE UR4, UR6, 0x4, UR4 ;  /* 0x00000004060408a5 */ /* 0x004fec000f8e0204 */
[----:B------:R-:W-:Y:S01]  /*63e0*/  IMAD.U32 R2, RZ, RZ, UR4 ;  /* 0x00000004ff027e24 */ /* 0x000fe2000f8e00ff */
[----:B------:R-:W-:Y:S04]  /*63f0*/  MOV R3, UR5 ;  /* 0x0000000500037c02 */ /* 0x000fe80008000f00 */
[----:B------:R-:W2:Y:S01]  /*6400*/  @!UP0 LDCU UR4, c[0x0][0x880] ;  /* 0x00011000ff0487ac */ /* 0x000ea20008000800 */
[----:B-1---5:R3:W5:Y:S02]  /*6410*/  @P3 LDG.E R41, desc[UR8][R2.64] ;  /* 0x0000000802293981 */ /* 0x022764000c1e1900 */
[----:B--23--:R-:W-:Y:S02]  /*6420*/  @!P3 IMAD.U32 R41, RZ, RZ, UR4 ;  /* 0x00000004ff29be24 */ /* 0x00cfe4000f8e00ff */
.L_x_107:
[----:B------:R-:W-:Y:S05]  /*6430*/  @!P4 BRA `(.L_x_108) ;  /* 0x000000000024c947 */ /* 0x000fea0003800000 */
[----:B------:R-:W-:Y:S01]  /*6440*/  ISETP.NE.U32.AND P3, PT, R76, RZ, PT ;  /* 0x000000ff4c00720c */ /* 0x000fe20003f65070 */
[----:B------:R-:W2:Y:S03]  /*6450*/  LDCU.64 UR4, c[0x0][0x358] ;  /* 0x00006b00ff0477ac */ /* 0x000ea60008000a00 */
[----:B------:R-:W-:Y:S11]  /*6460*/  ISETP.NE.AND.EX P3, PT, R77, RZ, PT, P3 ;  /* 0x000000ff4d00720c */ /* 0x000ff60003f65330 */
[----:B------:R-:W-:Y:S02]  /*6470*/  @!UPT UIADD3 URZ, UPT, UPT, URZ, URZ, URZ ;  /* 0x000000fffffff290 */ /* 0x000fe4000fffe0ff */
[----:B------:R-:W3:Y:S01]  /*6480*/  @P3 LDC.64 R2, c[0x0][0x8a8] ;  /* 0x00022a00ff023b82 */ /* 0x000ee20000000a00 */
[----:B-1----:R-:W-:Y:S04]  /*6490*/  @P3 IMAD R0, R78, UR36, RZ ;  /* 0x000000244e003c24 */ /* 0x002fe8000f8e02ff */
[----:B---3--:R-:W-:Y:S05]  /*64a0*/  @P3 IMAD.WIDE R2, R0, 0x4, R2 ;  /* 0x0000000400023825 */ /* 0x008fea00078e0202 */
[----:B--2--5:R2:W5:Y:S02]  /*64b0*/  @P3 LDG.E R38, desc[UR4][R2.64] ;  /* 0x0000000402263981 */ /* 0x024564000c1e1900 */
[----:B--2---:R-:W3:Y:S02]  /*64c0*/  @!P3 LDC R38, c[0x0][0x8a0] ;  /* 0x00022800ff26bb82 */ /* 0x004ee40000000800 */
.L_x_108:
[----:B-----5:R-:W-:Y:S01]  /*64d0*/  FSETP.NEU.AND P3, PT, R41, RZ, PT ;  /* 0x000000ff2900720b */ /* 0x020fe20003f6d000 */
[----:B------:R-:W-:Y:S01]  /*64e0*/  BSSY B1, `(.L_x_109) ;  /* 0x0000039000017945 */ /* 0x000fe20003800000 */
[----:B------:R-:W-:Y:S01]  /*64f0*/  SEL R5, RZ, 0xffffffff, P2 ;  /* 0xffffffffff057807 */ /* 0x000fe20001000000 */
[----:B------:R-:W-:Y:S01]  /*6500*/  IMAD.MOV.U32 R46, RZ, RZ, 0x1 ;  /* 0x00000001ff2e7424 */ /* 0x000fe200078e00ff */
[----:B------:R-:W-:Y:S01]  /*6510*/  @P1 LOP3.LUT P2, RZ, R80, 0xff, RZ, 0xc0, !PT ;  /* 0x000000ff50ff1812 */ /* 0x000fe2000784c0ff */
[C---:B------:R-:W-:Y:S01]  /*6520*/  IMAD R39, R36.reuse, 0x80, R37 ;  /* 0x0000008024277824 */ /* 0x040fe200078e0225 */
[----:B-1----:R-:W-:Y:S01]  /*6530*/  @P1 SEL R0, RZ, 0xffffffff, P3 ;  /* 0xffffffffff001807 */ /* 0x002fe20001800000 */
[----:B------:R-:W-:Y:S01]  /*6540*/  IMAD R88, R95, -0x10, R93 ;  /* 0xfffffff05f587824 */ /* 0x000fe200078e025d */
[----:B------:R-:W-:Y:S01]  /*6550*/  LOP3.LUT R91, R91, 0x1, RZ, 0x3c, !PT ;  /* 0x000000015b5b7812 */ /* 0x000fe200078e3cff */
[----:B------:R-:W-:Y:S01]  /*6560*/  IMAD.MOV.U32 R47, RZ, RZ, RZ ;  /* 0x000000ffff2f7224 */ /* 0x000fe200078e00ff */
[----:B------:R-:W-:Y:S02]  /*6570*/  @P0 SEL R0, R5, R0, !P2 ;  /* 0x0000000005000207 */ /* 0x000fe40005000000 */
[----:B------:R-:W-:Y:S02]  /*6580*/  CS2R R74, SRZ ;  /* 0x00000000004a7805 */ /* 0x000fe4000001ff00 */
[----:B------:R-:W-:Y:S02]  /*6590*/  LEA R98, R36, UR44, 0x3 ;  /* 0x0000002c24627c11 */ /* 0x000fe4000f8e18ff */
[----:B------:R-:W-:Y:S02]  /*65a0*/  CS2R R72, SRZ ;  /* 0x0000000000487805 */ /* 0x000fe4000001ff00 */
[----:B------:R-:W-:Y:S02]  /*65b0*/  @P1 LOP3.LUT R0, R0, 0x1, RZ, 0xc0, !PT ;  /* 0x0000000100001812 */ /* 0x000fe400078ec0ff */
[----:B------:R-:W-:Y:S02]  /*65c0*/  CS2R R66, SRZ ;  /* 0x0000000000427805 */ /* 0x000fe4000001ff00 */
[----:B------:R-:W-:Y:S02]  /*65d0*/  SHF.L.U32 R3, R90, 0x1f, RZ ;  /* 0x0000001f5a037819 */ /* 0x000fe400000006ff */
[----:B------:R-:W-:Y:S02]  /*65e0*/  CS2R R64, SRZ ;  /* 0x0000000000407805 */ /* 0x000fe4000001ff00 */
[----:B------:R-:W-:Y:S02]  /*65f0*/  ISETP.NE.U32.OR P5, PT, R0, 0x1, !P1 ;  /* 0x000000010000780c */ /* 0x000fe40004fa5470 */
[----:B------:R-:W-:Y:S02]  /*6600*/  CS2R R58, SRZ ;  /* 0x00000000003a7805 */ /* 0x000fe4000001ff00 */
[----:B------:R-:W-:Y:S02]  /*6610*/  PLOP3.LUT P2, PT, PT, PT, UP1, 0x80, 0x8 ;  /* 0x000000000008781c */ /* 0x000fe40003f4f018 */
[----:B------:R-:W-:Y:S02]  /*6620*/  CS2R R56, SRZ ;  /* 0x0000000000387805 */ /* 0x000fe4000001ff00 */
[----:B------:R-:W-:Y:S02]  /*6630*/  LOP3.LUT P4, R86, R80, 0xff, RZ, 0xc0, !PT ;  /* 0x000000ff50567812 */ /* 0x000fe4000788c0ff */
[----:B------:R-:W-:Y:S02]  /*6640*/  CS2R R50, SRZ ;  /* 0x0000000000327805 */ /* 0x000fe4000001ff00 */
[----:B------:R-:W-:Y:S02]  /*6650*/  SEL R0, RZ, 0xffffffff, P3 ;  /* 0xffffffffff007807 */ /* 0x000fe40001800000 */
[----:B------:R-:W-:Y:S02]  /*6660*/  CS2R R48, SRZ ;  /* 0x0000000000307805 */ /* 0x000fe4000001ff00 */
[----:B------:R-:W-:Y:S02]  /*6670*/  P2R R97, PR, RZ, 0x20 ;  /* 0x00000020ff617803 */ /* 0x000fe40000000000 */
[----:B------:R-:W-:Y:S02]  /*6680*/  @P5 SHF.L.U32 R2, R91, 0x1f, RZ ;  /* 0x0000001f5b025819 */ /* 0x000fe400000006ff */
[----:B------:R-:W-:Y:S02]  /*6690*/  @P2 SEL R0, R5, R0, !P4 ;  /* 0x0000000005002207 */ /* 0x000fe40006000000 */
[----:B------:R-:W1:Y:S02]  /*66a0*/  @P5 SYNCS.PHASECHK.TRANS64.TRYWAIT P1, [UR44+0x50], R2 ;  /* 0x00005002ff0055a7 */ /* 0x000e64000802112c */
[----:B------:R-:W-:Y:S04]  /*66b0*/  LOP3.LUT R0, R0, 0x1, RZ, 0xc0, !PT ;  /* 0x0000000100007812 */ /* 0x000fe800078ec0ff */
[----:B------:R-:W-:Y:S04]  /*66c0*/  ISETP.NE.U32.AND P2, PT, R0, 0x1, PT ;  /* 0x000000010000780c */ /* 0x000fe80003f45070 */
[----:B------:R-:W-:Y:S01]  /*66d0*/  P2R R60, PR, RZ, 0x4 ;  /* 0x00000004ff3c7803 */ /* 0x000fe20000000000 */
[----:B------:R2:W4:Y:S01]  /*66e0*/  SYNCS.PHASECHK.TRANS64.TRYWAIT P0, [R98+URZ+0xc0], R3 ;  /* 0x0000c003620075a7 */ /* 0x00052200080011ff */
[----:B-1----:R-:W-:Y:S01]  /*66f0*/  @P5 SEL R46, RZ, 0x1, !P1 ;  /* 0x00000001ff2e5807 */ /* 0x002fe20004800000 */
[----:B--2---:R-:W-:Y:S06]  /*6700*/  @!P5 BRA `(.L_x_110) ;  /* 0x000000000058d947 */ /* 0x004fec0003800000 */
[----:B------:R-:W-:Y:S01]  /*6710*/  IMAD.MOV.U32 R75, RZ, RZ, RZ ;  /* 0x000000ffff4b7224 */ /* 0x000fe200078e00ff */
[----:B------:R-:W-:Y:S01]  /*6720*/  ISETP.NE.AND P1, PT, R46, RZ, PT ;  /* 0x000000ff2e00720c */ /* 0x000fe20003f25270 */
[----:B------:R-:W-:Y:S01]  /*6730*/  BSSY B0, `(.L_x_111) ;  /* 0x000000c000007945 */ /* 0x000fe20003800000 */
[----:B------:R-:W-:Y:S02]  /*6740*/  CS2R R50, SRZ ;  /* 0x0000000000327805 */ /* 0x000fe4000001ff00 */
[----:B------:R-:W-:Y:S02]  /*6750*/  CS2R R48, SRZ ;  /* 0x0000000000307805 */ /* 0x000fe4000001ff00 */
[----:B------:R-:W-:Y:S02]  /*6760*/  CS2R R58, SRZ ;  /* 0x00000000003a7805 */ /* 0x000fe4000001ff00 */
[----:B------:R-:W-:Y:S02]  /*6770*/  CS2R R56, SRZ ;  /* 0x0000000000387805 */ /* 0x000fe4000001ff00 */
[----:B------:R-:W-:Y:S02]  /*6780*/  CS2R R66, SRZ ;  /* 0x0000000000427805 */ /* 0x000fe4000001ff00 */
[----:B------:R-:W-:Y:S02]  /*6790*/  CS2R R64, SRZ ;  /* 0x0000000000407805 */ /* 0x000fe4000001ff00 */
[----:B------:R-:W-:Y:S01]  /*67a0*/  CS2R R72, SRZ ;  /* 0x0000000000487805 */ /* 0x000fe2000001ff00 */
[----:B------:R-:W-:Y:S06]  /*67b0*/  @P1 BRA `(.L_x_112) ;  /* 0x00000000000c1947 */ /* 0x000fec0003800000 */
[----:B------:R-:W-:Y:S04]  /*67c0*/  SHF.L.U32 R5, R91, 0x1f, RZ ;  /* 0x0000001f5b057819 */ /* 0x000fe800000006ff */
[----:B------:R-:W1:Y:S02]  /*67d0*/  SYNCS.PHASECHK.TRANS64.TRYWAIT P1, [UR44+0x50], R5 ;  /* 0x00005005ff0075a7 */ /* 0x000e64000802112c */
[----:B-1----:R-:W-:Y:S05]  /*67e0*/  @!P1 BRA `(.L_x_113) ;  /* 0x0000003c00e09947 */ /* 0x002fea0003800000 */
.L_x_112:
[----:B------:R-:W-:Y:S05]  /*67f0*/  BSYNC B0 ;  /* 0x0000000000007941 */ /* 0x000fea0003800000 */
.L_x_111:
[----:B------:R-:W-:Y:S01]  /*6800*/  ISETP.NE.AND P1, PT, R60, RZ, PT ;  /* 0x000000ff3c00720c */ /* 0x000fe20003f25270 */
[----:B------:R-:W-:Y:S11]  /*6810*/  HFMA2 R47, -RZ, RZ, 0, 5.9604644775390625e-08 ;  /* 0x00000001ff2f7431 */ /* 0x000ff600000001ff */
[----:B------:R-:W-:Y:S01]  /*6820*/  @!UPT UIADD3 URZ, UPT, UPT, URZ, URZ, URZ ;  /* 0x000000fffffff290 */ /* 0x000fe2000fffe0ff */
[----:B------:R2:W1:Y:S04]  /*6830*/  @P1 LDS.128 R48, [R94] ;  /* 0x000000005e301984 */ /* 0x0004680000000c00 */
[----:B------:R2:W1:Y:S04]  /*6840*/  @P1 LDS.128 R56, [R93+0x10] ;  /* 0x000010005d381984 */ /* 0x0004680000000c00 */
[----:B------:R2:W1:Y:S04]  /*6850*/  @P1 LDS.128 R64, [R92+0x20] ;  /* 0x000020005c401984 */ /* 0x0004680000000c00 */
[----:B------:R2:W1:Y:S02]  /*6860*/  @P1 LDS.128 R72, [R88+0x30] ;  /* 0x0000300058481984 */ /* 0x0004640000000c00 */
.L_x_110:
[----:B------:R-:W-:Y:S05]  /*6870*/  BSYNC B1 ;  /* 0x0000000000017941 */ /* 0x000fea0003800000 */
.L_x_109:
[----:B-1----:R-:W-:Y:S04]  /*6880*/  SHF.R.U32.HI R0, RZ, 0x15, R39 ;  /* 0x00000015ff007819 */ /* 0x002fe80000011627 */
[----:B------:R-:W-:Y:S01]  /*6890*/  LOP3.LUT P1, RZ, R0, 0x3, R81, 0x48, !PT ;  /* 0x0000000300ff7812 */ /* 0x000fe20007824851 */
[----:B------:R-:W-:Y:S01]  /*68a0*/  @!UPT UIADD3 URZ, UPT, UPT, URZ, URZ, URZ ;  /* 0x000000fffffff290 */ /* 0x000fe2000fffe0ff */
[----:B----4-:R-:W-:Y:S11]  /*68b0*/  @P0 BRA `(.L_x_114) ;  /* 0x0000000000080947 */ /* 0x010ff60003800000 */
[----:B------:R-:W1:Y:S02]  /*68c0*/  SYNCS.PHASECHK.TRANS64.TRYWAIT P0, [R98+URZ+0xc0], R3 ;  /* 0x0000c003620075a7 */ /* 0x000e6400080011ff */
[----:B-1----:R-:W-:Y:S05]  /*68d0*/  @!P0 BRA `(.L_x_115) ;  /* 0x0000003c00bc8947 */ /* 0x002fea0003800000 */
.L_x_114:
[----:B------:R-:W-:Y:S05]  /*68e0*/  @!P1 BRA `(.L_x_116) ;  /* 0x0000000000409947 */ /* 0x000fea0003800000 */
[----:B------:R-:W4:Y:S01]  /*68f0*/  LDCU.64 UR8, c[0x4][0x70] ;  /* 0x01000e00ff0877ac */ /* 0x000f220008000a00 */
[----:B-1----:R-:W-:Y:S01]  /*6900*/  MOV R3, 0x0 ;  /* 0x0000000000037802 */ /* 0x002fe20000000f00 */
[----:B------:R-:W-:Y:S02]  /*6910*/  HFMA2 R12, -RZ, RZ, 0, 5.9604644775390625e-08 ;  /* 0x00000001ff0c7431 */ /* 0x000fe400000001ff */
[----:B------:R-:W-:Y:S02]  /*6920*/  IMAD.MOV.U32 R8, RZ, RZ, 0x192 ;  /* 0x00000192ff087424 */ /* 0x000fe400078e00ff */
[----:B------:R-:W-:Y:S01]  /*6930*/  IMAD.MOV.U32 R13, RZ, RZ, RZ ;  /* 0x000000ffff0d7224 */ /* 0x000fe200078e00ff */
[----:B------:R-:W1:Y:S01]  /*6940*/  LDCU.64 UR6, c[0x4][0x78] ;  /* 0x01000f00ff0677ac */ /* 0x000e620008000a00 */
[----:B------:R-:W2:Y:S01]  /*6950*/  LDC.64 R2, c[0x4][R3] ;  /* 0x0100000003027b82 */ /* 0x000ea20000000a00 */
[----:B------:R-:W5:Y:S01]  /*6960*/  LDCU.64 UR4, c[0x4][0x10] ;  /* 0x01000200ff0477ac */ /* 0x000f620008000a00 */
[----:B----4-:R-:W-:Y:S01]  /*6970*/  MOV R5, UR9 ;  /* 0x0000000900057c02 */ /* 0x010fe20008000f00 */
[----:B------:R-:W-:Y:S01]  /*6980*/  IMAD.U32 R4, RZ, RZ, UR8 ;  /* 0x00000008ff047e24 */ /* 0x000fe2000f8e00ff */
[----:B-1----:R-:W-:Y:S01]  /*6990*/  MOV R7, UR7 ;  /* 0x0000000700077c02 */ /* 0x002fe20008000f00 */
[----:B------:R-:W-:Y:S01]  /*69a0*/  IMAD.U32 R6, RZ, RZ, UR6 ;  /* 0x00000006ff067e24 */ /* 0x000fe2000f8e00ff */
[----:B-----5:R-:W-:Y:S01]  /*69b0*/  MOV R11, UR5 ;  /* 0x00000005000b7c02 */ /* 0x020fe20008000f00 */
[----:B------:R-:W-:Y:S02]  /*69c0*/  IMAD.U32 R10, RZ, RZ, UR4 ;  /* 0x00000004ff0a7e24 */ /* 0x000fe4000f8e00ff */
[----:B------:R-:W-:Y:S07]  /*69d0*/  LEPC R20, `(.L_x_116) ;  /* 0x000000001014794e */ /* 0x000fee0000000000 */
[----:B--23--:R-:W-:Y:S05]  /*69e0*/  CALL.ABS.NOINC R2 ;  /* 0x0000000002007343 */ /* 0x00cfea0003c00000 */
.L_x_116:
[C---:B------:R-:W-:Y:S01]  /*69f0*/  SHF.L.U32 R40, R48.reuse, 0x10, RZ ;  /* 0x0000001030287819 */ /* 0x040fe200000006ff */
[----:B------:R-:W-:Y:S05]  /*6a00*/  WARPSYNC.ALL ;  /* 0x0000000000007948 */ /* 0x000fea0003800000 */
[----:B------:R-:W-:Y:S01]  /*6a10*/  R2UR UR4, R39 ;  /* 0x00000000270472ca */ /* 0x000fe200000e0000 */
[----:B------:R-:W-:Y:S01]  /*6a20*/  BSSY.RECONVERGENT B0, `(.L_x_117) ;  /* 0x0000088000007945 */ /* 0x000fe20003800200 */
[----:B------:R-:W-:Y:S02]  /*6a30*/  LOP3.LUT R43, R48, 0xffff0000, RZ, 0xc0, !PT ;  /* 0xffff0000302b7812 */ /* 0x000fe400078ec0ff */
[----:B------:R-:W-:Y:S02]  /*6a40*/  SHF.L.U32 R42, R49, 0x10, RZ ;  /* 0x00000010312a7819 */ /* 0x000fe400000006ff */
[----:B------:R-:W-:Y:S02]  /*6a50*/  SHF.L.U32 R45, R51, 0x10, RZ ;  /* 0x00000010332d7819 */ /* 0x000fe400000006ff */
[----:B------:R-:W-:Y:S02]  /*6a60*/  LOP3.LUT R44, R75, 0xffff0000, RZ, 0xc0, !PT ;  /* 0xffff00004b2c7812 */ /* 0x000fe400078ec0ff */
[----:B------:R-:W-:Y:S03]  /*6a70*/  ISETP.NE.AND P0, PT, R96, RZ, PT ;  /* 0x000000ff6000720c */ /* 0x000fe60003f05270 */
[----:B------:R-:W3:Y:S02]  /*6a80*/  LDTM.x32 R4, tmem[UR4] ;  /* 0x00000004000479ee */ /* 0x000ee400082c0000 */
[C---:B---3--:R-:W-:Y:S01]  /*6a90*/  FMUL R0, R38.reuse, R4 ;  /* 0x0000000426007220 */ /* 0x048fe20000400000 */
[C---:B------:R-:W-:Y:S01]  /*6aa0*/  FMUL R2, R38.reuse, R5 ;  /* 0x0000000526027220 */ /* 0x040fe20000400000 */
[C---:B-1----:R-:W-:Y:S01]  /*6ab0*/  FMUL R3, R38.reuse, R6 ;  /* 0x0000000626037220 */ /* 0x042fe20000400000 */
[----:B------:R-:W-:Y:S01]  /*6ac0*/  FMUL R7, R38, R7 ;  /* 0x0000000726077220 */ /* 0x000fe20000400000 */
[----:B------:R-:W-:Y:S01]  /*6ad0*/  FFMA R0, R41, R40, R0 ;  /* 0x0000002829007223 */ /* 0x000fe20000000000 */
[----:B------:R-:W-:Y:S01]  /*6ae0*/  LOP3.LUT R40, R49, 0xffff0000, RZ, 0xc0, !PT ;  /* 0xffff000031287812 */ /* 0x000fe200078ec0ff */
[C---:B------:R-:W-:Y:S01]  /*6af0*/  FFMA R2, R41.reuse, R43, R2 ;  /* 0x0000002b29027223 */ /* 0x040fe20000000002 */
[C---:B------:R-:W-:Y:S01]  /*6b00*/  SHF.L.U32 R43, R50.reuse, 0x10, RZ ;  /* 0x00000010322b7819 */ /* 0x040fe200000006ff */
[C---:B------:R-:W-:Y:S01]  /*6b10*/  FFMA R3, R41.reuse, R42, R3 ;  /* 0x0000002a29037223 */ /* 0x040fe20000000003 */
[----:B------:R-:W-:Y:S01]  /*6b20*/  LOP3.LUT R42, R50, 0xffff0000, RZ, 0xc0, !PT ;  /* 0xffff0000322a7812 */ /* 0x000fe200078ec0ff */
[----:B------:R-:W-:Y:S01]  /*6b30*/  FMUL R4, R38, R8 ;  /* 0x0000000826047220 */ /* 0x000fe20000400000 */
[----:B------:R-:W-:Y:S01]  /*6b40*/  F2FP.BF16.F32.PACK_AB R52, R2, R0 ;  /* 0x000000000234723e */ /* 0x000fe200000010ff */
[----:B------:R-:W-:Y:S01]  /*6b50*/  FFMA R7, R41, R40, R7 ;  /* 0x0000002829077223 */ /* 0x000fe20000000007 */
[----:B------:R-:W-:Y:S01]  /*6b60*/  LOP3.LUT R40, R51, 0xffff0000, RZ, 0xc0, !PT ;  /* 0xffff000033287812 */ /* 0x000fe200078ec0ff */
[C---:B------:R-:W-:Y:S01]  /*6b70*/  FMUL R5, R38.reuse, R9 ;  /* 0x0000000926057220 */ /* 0x040fe20000400000 */
[C---:B------:R-:W-:Y:S01]  /*6b80*/  FMUL R6, R38.reuse, R10 ;  /* 0x0000000a26067220 */ /* 0x040fe20000400000 */
[----:B------:R-:W-:Y:S01]  /*6b90*/  FMUL R11, R38, R11 ;  /* 0x0000000b260b7220 */ /* 0x000fe20000400000 */
[----:B------:R-:W-:Y:S01]  /*6ba0*/  F2FP.BF16.F32.PACK_AB R53, R7, R3 ;  /* 0x000000030735723e */ /* 0x000fe200000010ff */
[C---:B------:R-:W-:Y:S01]  /*6bb0*/  FFMA R4, R41.reuse, R43, R4 ;  /* 0x0000002b29047223 */ /* 0x040fe20000000004 */
[C---:B------:R-:W-:Y:S01]  /*6bc0*/  SHF.L.U32 R43, R56.reuse, 0x10, RZ ;  /* 0x00000010382b7819 */ /* 0x040fe200000006ff */
[----:B------:R-:W-:Y:S01]  /*6bd0*/  FFMA R5, R41, R42, R5 ;  /* 0x0000002a29057223 */ /* 0x000fe20000000005 */
[----:B------:R-:W-:Y:S01]  /*6be0*/  LOP3.LUT R42, R57, 0xffff0000, RZ, 0xc0, !PT ;  /* 0xffff0000392a7812 */ /* 0x000fe200078ec0ff */
[----:B------:R-:W-:Y:S01]  /*6bf0*/  FFMA R6, R41, R45, R6 ;  /* 0x0000002d29067223 */ /* 0x000fe20000000006 */
[----:B------:R-:W-:Y:S01]  /*6c00*/  SHF.L.U32 R45, R57, 0x10, RZ ;  /* 0x00000010392d7819 */ /* 0x000fe200000006ff */
[----:B------:R-:W-:Y:S01]  /*6c10*/  FFMA R11, R41, R40, R11 ;  /* 0x00000028290b7223 */ /* 0x000fe2000000000b */
[----:B------:R-:W-:Y:S01]  /*6c20*/  LOP3.LUT R40, R56, 0xffff0000, RZ, 0xc0, !PT ;  /* 0xffff000038287812 */ /* 0x000fe200078ec0ff */
[C---:B------:R-:W-:Y:S01]  /*6c30*/  FMUL R8, R38.reuse, R12 ;  /* 0x0000000c26087220 */ /* 0x040fe20000400000 */
[----:B------:R-:W-:Y:S01]  /*6c40*/  F2FP.BF16.F32.PACK_AB R54, R5, R4 ;  /* 0x000000040536723e */ /* 0x000fe200000010ff */
[C---:B------:R-:W-:Y:S01]  /*6c50*/  FMUL R9, R38.reuse, R13 ;  /* 0x0000000d26097220 */ /* 0x040fe20000400000 */
[----:B------:R-:W-:Y:S01]  /*6c60*/  F2FP.BF16.F32.PACK_AB R55, R11, R6 ;  /* 0x000000060b37723e */ /* 0x000fe200000010ff */
[C---:B------:R-:W-:Y:S01]  /*6c70*/  FMUL R10, R38.reuse, R14 ;  /* 0x0000000e260a7220 */ /* 0x040fe20000400000 */
[----:B------:R-:W-:Y:S01]  /*6c80*/  FMUL R15, R38, R15 ;  /* 0x0000000f260f7220 */ /* 0x000fe20000400000 */
[----:B------:R-:W-:Y:S01]  /*6c90*/  FFMA R8, R41, R43, R8 ;  /* 0x0000002b29087223 */ /* 0x000fe20000000008 */
[----:B------:R-:W-:Y:S01]  /*6ca0*/  SHF.L.U32 R43, R59, 0x10, RZ ;  /* 0x000000103b2b7819 */ /* 0x000fe200000006ff */
[C---:B------:R-:W-:Y:S01]  /*6cb0*/  FFMA R9, R41.reuse, R40, R9 ;  /* 0x0000002829097223 */ /* 0x040fe20000000009 */
[C---:B------:R-:W-:Y:S01]  /*6cc0*/  SHF.L.U32 R40, R58.reuse, 0x10, RZ ;  /* 0x000000103a287819 */ /* 0x040fe200000006ff */
        /* <DEDUP_REMOVED lines=8> */
[----:B------:R-:W-:Y:S01]  /*6d50*/  FMUL R14, R38, R18 ;  /* 0x00000012260e7220 */ /* 0x000fe20000400000 */
[----:B------:R-:W-:Y:S01]  /*6d60*/  FFMA R12, R41, R40, R12 ;  /* 0x00000028290c7223 */ /* 0x000fe2000000000c */
[----:B------:R-:W-:Y:S01]  /*6d70*/  LOP3.LUT R40, R59, 0xffff0000, RZ, 0xc0, !PT ;  /* 0xffff00003b287812 */ /* 0x000fe200078ec0ff */
[C---:B------:R-:W-:Y:S01]  /*6d80*/  FFMA R13, R41.reuse, R42, R13 ;  /* 0x0000002a290d7223 */ /* 0x040fe2000000000d */
[----:B------:R-:W-:Y:S01]  /*6d90*/  LOP3.LUT R42, R64, 0xffff0000, RZ, 0xc0, !PT ;  /* 0xffff0000402a7812 */ /* 0x000fe200078ec0ff */
[----:B------:R-:W-:Y:S01]  /*6da0*/  FMUL R19, R38, R19 ;  /* 0x0000001326137220 */ /* 0x000fe20000400000 */
[----:B------:R-:W-:Y:S01]  /*6db0*/  FFMA R14, R41, R43, R14 ;  /* 0x0000002b290e7223 */ /* 0x000fe2000000000e */
[----:B------:R-:W-:Y:S01]  /*6dc0*/  SHF.L.U32 R43, R64, 0x10, RZ ;  /* 0x00000010402b7819 */ /* 0x000fe200000006ff */
[----:B------:R1:W-:Y:S01]  /*6dd0*/  STS.128 [R94], R52 ;  /* 0x000000345e007388 */ /* 0x0003e20000000c00 */
[----:B------:R-:W-:Y:S01]  /*6de0*/  F2FP.BF16.F32.PACK_AB R70, R13, R12 ;  /* 0x0000000c0d46723e */ /* 0x000fe200000010ff */
[C---:B------:R-:W-:Y:S01]  /*6df0*/  FMUL R16, R38.reuse, R20 ;  /* 0x0000001426107220 */ /* 0x040fe20000400000 */
        /* <DEDUP_REMOVED lines=8> */
[C---:B------:R-:W-:Y:S01]  /*6e80*/  FFMA R17, R41.reuse, R42, R17 ;  /* 0x0000002a29117223 */ /* 0x040fe20000000011 */
[----:B------:R-:W-:Y:S01]  /*6e90*/  FFMA R18, R41, R45, R18 ;  /* 0x0000002d29127223 */ /* 0x000fe20000000012 */
[----:B------:R1:W-:Y:S01]  /*6ea0*/  STS.128 [R93+0x10], R68 ;  /* 0x000010445d007388 */ /* 0x0003e20000000c00 */
[----:B------:R-:W-:Y:S01]  /*6eb0*/  SHF.L.U32 R45, R67, 0x10, RZ ;  /* 0x00000010432d7819 */ /* 0x000fe200000006ff */
[----:B------:R-:W-:Y:S01]  /*6ec0*/  FFMA R23, R41, R40, R23 ;  /* 0x0000002829177223 */ /* 0x000fe20000000017 */
[----:B------:R-:W-:Y:S01]  /*6ed0*/  LOP3.LUT R40, R66, 0xffff0000, RZ, 0xc0, !PT ;  /* 0xffff000042287812 */ /* 0x000fe200078ec0ff */
[C---:B------:R-:W-:Y:S01]  /*6ee0*/  FMUL R20, R38.reuse, R24 ;  /* 0x0000001826147220 */ /* 0x040fe20000400000 */
[----:B------:R-:W-:Y:S01]  /*6ef0*/  LOP3.LUT R42, R67, 0xffff0000, RZ, 0xc0, !PT ;  /* 0xffff0000432a7812 */ /* 0x000fe200078ec0ff */
[C---:B------:R-:W-:Y:S01]  /*6f00*/  FMUL R21, R38.reuse, R25 ;  /* 0x0000001926157220 */ /* 0x040fe20000400000 */
[----:B------:R-:W-:Y:S01]  /*6f10*/  F2FP.BF16.F32.PACK_AB R100, R17, R16 ;  /* 0x000000101164723e */ /* 0x000fe200000010ff */
[C---:B------:R-:W-:Y:S01]  /*6f20*/  FMUL R22, R38.reuse, R26 ;  /* 0x0000001a26167220 */ /* 0x040fe20000400000 */
[----:B------:R-:W-:Y:S01]  /*6f30*/  FMUL R27, R38, R27 ;  /* 0x0000001b261b7220 */ /* 0x000fe20000400000 */
[C---:B------:R-:W-:Y:S01]  /*6f40*/  FFMA R20, R41.reuse, R43, R20 ;  /* 0x0000002b29147223 */ /* 0x040fe20000000014 */
[C---:B------:R-:W-:Y:S01]  /*6f50*/  FFMA R21, R41.reuse, R40, R21 ;  /* 0x0000002829157223 */ /* 0x040fe20000000015 */
[C---:B------:R-:W-:Y:S01]  /*6f60*/  FFMA R22, R41.reuse, R45, R22 ;  /* 0x0000002d29167223 */ /* 0x040fe20000000016 */
[----:B------:R-:W-:Y:S01]  /*6f70*/  FFMA R27, R41, R42, R27 ;  /* 0x0000002a291b7223 */ /* 0x000fe2000000001b */
[----:B------:R-:W-:Y:S01]  /*6f80*/  SHF.L.U32 R40, R72, 0x10, RZ ;  /* 0x0000001048287819 */ /* 0x000fe200000006ff */
[----:B------:R-:W-:Y:S01]  /*6f90*/  FMUL R24, R38, R28 ;  /* 0x0000001c26187220 */ /* 0x000fe20000400000 */
[----:B------:R-:W-:Y:S01]  /*6fa0*/  LOP3.LUT R42, R72, 0xffff0000, RZ, 0xc0, !PT ;  /* 0xffff0000482a7812 */ /* 0x000fe200078ec0ff */
[C---:B------:R-:W-:Y:S01]  /*6fb0*/  FMUL R25, R38.reuse, R29 ;  /* 0x0000001d26197220 */ /* 0x040fe20000400000 */
[----:B------:R-:W-:Y:S01]  /*6fc0*/  SHF.L.U32 R43, R73, 0x10, RZ ;  /* 0x00000010492b7819 */ /* 0x000fe200000006ff */
[C---:B------:R-:W-:Y:S01]  /*6fd0*/  FMUL R26, R38.reuse, R30 ;  /* 0x0000001e261a7220 */ /* 0x040fe20000400000 */
[C---:B------:R-:W-:Y:S01]  /*6fe0*/  FFMA R24, R41.reuse, R40, R24 ;  /* 0x0000002829187223 */ /* 0x040fe20000000018 */
[----:B------:R-:W-:Y:S01]  /*6ff0*/  FFMA R25, R41, R42, R25 ;  /* 0x0000002a29197223 */ /* 0x000fe20000000019 */
[----:B------:R-:W-:Y:S01]  /*7000*/  LOP3.LUT R40, R73, 0xffff0000, RZ, 0xc0, !PT ;  /* 0xffff000049287812 */ /* 0x000fe200078ec0ff */
[----:B------:R-:W-:Y:S01]  /*7010*/  FFMA R26, R41, R43, R26 ;  /* 0x0000002b291a7223 */ /* 0x000fe2000000001a */
[----:B------:R-:W-:Y:S01]  /*7020*/  FMUL R31, R38, R31 ;  /* 0x0000001f261f7220 */ /* 0x000fe20000400000 */
[----:B------:R-:W-:Y:S01]  /*7030*/  SHF.L.U32 R43, R74, 0x10, RZ ;  /* 0x000000104a2b7819 */ /* 0x000fe200000006ff */
[----:B------:R-:W-:Y:S01]  /*7040*/  FMUL R28, R38, R32 ;  /* 0x00000020261c7220 */ /* 0x000fe20000400000 */
[----:B------:R-:W-:Y:S01]  /*7050*/  LOP3.LUT R42, R74, 0xffff0000, RZ, 0xc0, !PT ;  /* 0xffff00004a2a7812 */ /* 0x000fe200078ec0ff */
[C---:B------:R-:W-:Y:S01]  /*7060*/  FMUL R29, R38.reuse, R33 ;  /* 0x00000021261d7220 */ /* 0x040fe20000400000 */
[----:B------:R-:W-:Y:S01]  /*7070*/  SHF.L.U32 R45, R75, 0x10, RZ ;  /* 0x000000104b2d7819 */ /* 0x000fe200000006ff */
[C---:B------:R-:W-:Y:S01]  /*7080*/  FMUL R30, R38.reuse, R34 ;  /* 0x00000022261e7220 */ /* 0x040fe20000400000 */
[----:B------:R-:W-:Y:S01]  /*7090*/  FFMA R31, R41, R40, R31 ;  /* 0x00000028291f7223 */ /* 0x000fe2000000001f */
[----:B------:R-:W-:Y:S01]  /*70a0*/  FMUL R35, R38, R35 ;  /* 0x0000002326237220 */ /* 0x000fe20000400000 */
[----:B------:R-:W-:Y:S01]  /*70b0*/  F2FP.BF16.F32.PACK_AB R101, R23, R18 ;  /* 0x000000121765723e */ /* 0x000fe200000010ff */
[----:B------:R-:W-:Y:S01]  /*70c0*/  FFMA R28, R41, R43, R28 ;  /* 0x0000002b291c7223 */ /* 0x000fe2000000001c */
[----:B------:R-:W-:Y:S01]  /*70d0*/  F2FP.BF16.F32.PACK_AB R102, R21, R20 ;  /* 0x000000141566723e */ /* 0x000fe200000010ff */
[----:B------:R-:W-:Y:S01]  /*70e0*/  FFMA R29, R41, R42, R29 ;  /* 0x0000002a291d7223 */ /* 0x000fe2000000001d */
[----:B------:R-:W-:Y:S01]  /*70f0*/  F2FP.BF16.F32.PACK_AB R103, R27, R22 ;  /* 0x000000161b67723e */ /* 0x000fe200000010ff */
[C---:B------:R-:W-:Y:S01]  /*7100*/  FFMA R30, R41.reuse, R45, R30 ;  /* 0x0000002d291e7223 */ /* 0x040fe2000000001e */
[----:B------:R-:W-:Y:S01]  /*7110*/  FFMA R35, R41, R44, R35 ;  /* 0x0000002c29237223 */ /* 0x000fe20000000023 */
[----:B------:R-:W-:Y:S02]  /*7120*/  F2FP.BF16.F32.PACK_AB R104, R25, R24 ;  /* 0x000000181968723e */ /* 0x000fe400000010ff */
[----:B------:R1:W-:Y:S01]  /*7130*/  STS.128 [R92+0x20], R100 ;  /* 0x000020645c007388 */ /* 0x0003e20000000c00 */
[----:B------:R-:W-:Y:S02]  /*7140*/  F2FP.BF16.F32.PACK_AB R105, R31, R26 ;  /* 0x0000001a1f69723e */ /* 0x000fe400000010ff */
[----:B------:R-:W-:Y:S02]  /*7150*/  F2FP.BF16.F32.PACK_AB R106, R29, R28 ;  /* 0x0000001c1d6a723e */ /* 0x000fe400000010ff */
[----:B------:R-:W-:Y:S05]  /*7160*/  F2FP.BF16.F32.PACK_AB R107, R35, R30 ;  /* 0x0000001e236b723e */ /* 0x000fea00000010ff */
[----:B------:R1:W-:Y:S01]  /*7170*/  STS.128 [R88+0x30], R104 ;  /* 0x0000306858007388 */ /* 0x0003e20000000c00 */
[----:B------:R-:W-:Y:S01]  /*7180*/  @!PT LDS RZ, [RZ] ;  /* 0x00000000fffff984 */ /* 0x000fe20000000800 */
[----:B------:R-:W-:Y:S01]  /*7190*/  @!PT LDS RZ, [RZ] ;  /* 0x00000000fffff984 */ /* 0x000fe20000000800 */
[----:B------:R-:W-:Y:S01]  /*71a0*/  @!PT LDS RZ, [RZ] ;  /* 0x00000000fffff984 */ /* 0x000fe20000000800 */
[----:B------:R-:W-:Y:S01]  /*71b0*/  @!PT LDS RZ, [RZ] ;  /* 0x00000000fffff984 */ /* 0x000fe20000000800 */
[----:B------:R3:W-:Y:S07]  /*71c0*/  MEMBAR.ALL.CTA ;  /* 0x0000000000007992 */ /* 0x0007ee0000008000 */
[----:B---3--:R-:W3:Y:S02]  /*71d0*/  FENCE.VIEW.ASYNC.S ;  /* 0x00000000000073c6 */ /* 0x008ee40000000000 */
[----:B---3--:R-:W-:Y:S06]  /*71e0*/  BAR.SYNC.DEFER_BLOCKING 0x1, 0x80 ;  /* 0x0042000000007b1d */ /* 0x008fec0000010000 */
[----:B------:R-:W-:Y:S05]  /*71f0*/  @P0 BRA `(.L_x_118) ;  /* 0x0000000000280947 */ /* 0x000fea0003800000 */
[----:B------:R-:W3:Y:S01]  /*7200*/  LDCU.64 UR6, c[0x0][0x348] ;  /* 0x00006900ff0677ac */ /* 0x000ee20008000a00 */
[----:B------:R-:W-:Y:S01]  /*7210*/  UIADD3 UR4, UPT, UPT, UR44, 0x200, URZ ;  /* 0x000002002c047890 */ /* 0x000fe2000fffe0ff */
[----:B------:R-:W-:Y:S05]  /*7220*/  UMOV UR51, UR36 ;  /* 0x0000002400337c82 */ /* 0x000fea0008000000 */
[----:B------:R-:W-:Y:S04]  /*7230*/  MOV R85, UR4 ;  /* 0x0000000400557c02 */ /* 0x000fe80008000f00 */
[----:B------:R-:W-:Y:S01]  /*7240*/  R2UR UR48, R85 ;  /* 0x00000000553072ca */ /* 0x000fe200000e0000 */
[----:B---3--:R-:W-:Y:S04]  /*7250*/  UIADD3 UR4, UP0, UPT, UR6, 0x680, URZ ;  /* 0x0000068006047890 */ /* 0x008fe8000ff1e0ff */
[----:B------:R-:W-:Y:S09]  /*7260*/  UIADD3.X UR5, UPT, UPT, URZ, UR7, URZ, UP0, !UPT ;  /* 0x00000007ff057290 */ /* 0x000ff200087fe4ff */
[----:B------:R3:W-:Y:S01]  /*7270*/  UTMASTG.3D [UR48], [UR4] ;  /* 0x00000030040073b5 */ /* 0x0007e20008010000 */
[----:B------:R0:W-:Y:S01]  /*7280*/  UTMACMDFLUSH ;  /* 0x00000000000079b7 */ /* 0x0001e20000000000 */
[----:B---3--:R-:W-:Y:S04]  /*7290*/  DEPBAR.LE SB0, 0x1 ;  /* 0x000080400000791a */ /* 0x008fe80000000000 */
.L_x_118:
[----:B------:R-:W-:Y:S05]  /*72a0*/  BSYNC.RECONVERGENT B0 ;  /* 0x0000000000007941 */ /* 0x000fea0003800200 */
.L_x_117:
[----:B------:R-:W-:Y:S01]  /*72b0*/  BAR.SYNC.DEFER_BLOCKING 0x1, 0x80 ;  /* 0x0042000000007b1d */ /* 0x000fe20000010000 */
[----:B------:R-:W-:Y:S01]  /*72c0*/  ISETP.NE.AND P1, PT, R97, RZ, PT ;  /* 0x000000ff6100720c */ /* 0x000fe20003f25270 */
[----:B------:R-:W-:Y:S01]  /*72d0*/  UISETP.NE.AND UP0, UPT, UR47, URZ, UPT ;  /* 0x000000ff2f00728c */ /* 0x000fe2000bf05270 */
[----:B------:R-:W-:Y:S11]  /*72e0*/  LEA R3, R47, UR44, 0x3 ;  /* 0x0000002c2f037c11 */ /* 0x000ff6000f8e18ff */
[----:B------:R-:W-:Y:S01]  /*72f0*/  @P1 SHF.L.U32 R4, R91, 0x1f, RZ ;  /* 0x0000001f5b041819 */ /* 0x000fe200000006ff */
[----:B------:R-:W-:Y:S06]  /*7300*/  BRA.U !UP0, `(.L_x_119) ;  /* 0x0000000108247547 */ /* 0x000fec000b800000 */
[----:B------:R-:W3:Y:S01]  /*7310*/  S2R R0, SR_CgaCtaId ;  /* 0x0000000000007919 */ /* 0x000ee20000008800 */
[----:B------:R-:W-:Y:S01]  /*7320*/  IMAD.U32 R2, RZ, RZ, UR46 ;  /* 0x0000002eff027e24 */ /* 0x000fe2000f8e00ff */
[----:B------:R-:W-:Y:S04]  /*7330*/  UIADD3 UR4, UPT, UPT, UR46, 0x1, URZ ;  /* 0x000000012e047890 */ /* 0x000fe8000fffe0ff */
[----:B------:R-:W-:Y:S01]  /*7340*/  @P1 LEA R2, R2, UR44, 0x3 ;  /* 0x0000002c02021c11 */ /* 0x000fe2000f8e18ff */
[----:B------:R-:W-:Y:S04]  /*7350*/  UISETP.NE.AND UP0, UPT, UR4, 0x4, UPT ;  /* 0x000000040400788c */ /* 0x000fe8000bf05270 */
[----:B------:R-:W-:Y:S01]  /*7360*/  @P1 VIADD R5, R2, 0x70 ;  /* 0x0000007002051836 */ /* 0x000fe20000000000 */
[----:B------:R-:W-:Y:S04]  /*7370*/  USEL UR46, UR4, URZ, UP0 ;  /* 0x000000ff042e7287 */ /* 0x000fe80008000000 */
[----:B---3--:R-:W-:Y:S04]  /*7380*/  @P1 PRMT R0, R0, 0x654, R5 ;  /* 0x0000065400001816 */ /* 0x008fe80000000005 */
[----:B------:R3:W-:Y:S04]  /*7390*/  @P1 SYNCS.ARRIVE.TRANS64.RED.A1T0 RZ, [R0+URZ], RZ ;  /* 0x000000ff00ff19a7 */ /* 0x0007e800081004ff */
.L_x_119:
[----:B------:R-:W4:Y:S01]  /*73a0*/  @P1 SYNCS.PHASECHK.TRANS64.TRYWAIT P0, [R3+URZ+0x50], R4 ;  /* 0x00005004030015a7 */ /* 0x000f2200080011ff */
[----:B------:R-:W-:Y:S01]  /*73b0*/  BSSY B1, `(.L_x_120) ;  /* 0x0000016000017945 */ /* 0x000fe20003800000 */
[----:B----4-:R-:W-:Y:S03]  /*73c0*/  @P1 SEL R46, RZ, 0x1, !P0 ;  /* 0x00000001ff2e1807 */ /* 0x010fe60004000000 */
[----:B------:R-:W-:Y:S05]  /*73d0*/  @!P1 BRA `(.L_x_121) ;  /* 0x00000000004c9947 */ /* 0x000fea0003800000 */
[----:B------:R-:W-:Y:S01]  /*73e0*/  ISETP.NE.AND P0, PT, R46, RZ, PT ;  /* 0x000000ff2e00720c */ /* 0x000fe20003f05270 */
[----:B------:R-:W-:Y:S01]  /*73f0*/  BSSY B0, `(.L_x_122) ;  /* 0x000000b000007945 */ /* 0x000fe20003800000 */
[----:B------:R-:W-:Y:S11]  /*7400*/  ISETP.NE.AND P1, PT, R60, RZ, PT ;  /* 0x000000ff3c00720c */ /* 0x000ff60003f25270 */
[----:B------:R-:W-:Y:S02]  /*7410*/  @!UPT UIADD3 URZ, UPT, UPT, URZ, URZ, URZ ;  /* 0x000000fffffff290 */ /* 0x000fe4000fffe0ff */
[C---:B------:R-:W-:Y:S01]  /*7420*/  @P1 IMAD R6, R47.reuse, 0x2000, R94 ;  /* 0x000020002f061824 */ /* 0x040fe200078e025e */
[C---:B------:R-:W-:Y:S01]  /*7430*/  @P1 LEA R4, R47.reuse, R92, 0xd ;  /* 0x0000005c2f041211 */ /* 0x040fe200078e68ff */
[C---:B------:R-:W-:Y:S02]  /*7440*/  @P1 IMAD R5, R47.reuse, 0x2000, R93 ;  /* 0x000020002f051824 */ /* 0x040fe400078e025d */
[----:B------:R-:W-:Y:S01]  /*7450*/  @P1 IMAD R2, R47, 0x2000, R88 ;  /* 0x000020002f021824 */ /* 0x000fe200078e0258 */
[----:B------:R-:W-:Y:S06]  /*7460*/  @P0 BRA `(.L_x_123) ;  /* 0x00000000000c0947 */ /* 0x000fec0003800000 */
[----:B---3--:R-:W-:Y:S04]  /*7470*/  SHF.L.U32 R0, R91, 0x1f, RZ ;  /* 0x0000001f5b007819 */ /* 0x008fe800000006ff */
[----:B------:R-:W3:Y:S02]  /*7480*/  SYNCS.PHASECHK.TRANS64.TRYWAIT P0, [R3+URZ+0x50], R0 ;  /* 0x00005000030075a7 */ /* 0x000ee400080011ff */
[----:B---3--:R-:W-:Y:S05]  /*7490*/  @!P0 BRA `(.L_x_124) ;  /* 0x0000003000e08947 */ /* 0x008fea0003800000 */
.L_x_123:
[----:B------:R-:W-:Y:S05]  /*74a0*/  BSYNC B0 ;  /* 0x0000000000007941 */ /* 0x000fea0003800000 */
.L_x_122:
[----:B------:R-:W-:Y:S02]  /*74b0*/  ISETP.NE.AND P0, PT, R60, RZ, PT ;  /* 0x000000ff3c00720c */ /* 0x000fe40003f05270 */
[----:B------:R-:W-:Y:S11]  /*74c0*/  IADD3 R47, PT, PT, R47, 0x1, RZ ;  /* 0x000000012f2f7810 */ /* 0x000ff60007ffe0ff */
[----:B------:R4:W1:Y:S04]  /*74d0*/  @P0 LDS.128 R48, [R6] ;  /* 0x0000000006300984 */ /* 0x0008680000000c00 */
[----:B------:R4:W1:Y:S04]  /*74e0*/  @P0 LDS.128 R56, [R5+0x10] ;  /* 0x0000100005380984 */ /* 0x0008680000000c00 */
[----:B------:R4:W1:Y:S04]  /*74f0*/  @P0 LDS.128 R64, [R4+0x20] ;  /* 0x0000200004400984 */ /* 0x0008680000000c00 */
[----:B------:R4:W1:Y:S02]  /*7500*/  @P0 LDS.128 R72, [R2+0x30] ;  /* 0x0000300002480984 */ /* 0x0008640000000c00 */
.L_x_121:
[----:B------:R-:W-:Y:S05]  /*7510*/  BSYNC B1 ;  /* 0x0000000000017941 */ /* 0x000fea0003800000 */
.L_x_120:
[----:B---3--:R-:W-:Y:S05]  /*7520*/  VIADD R0, R39, 0x20 ;  /* 0x0000002027007836 */ /* 0x008fea0000000000 */
[----:B------:R-:W-:Y:S04]  /*7530*/  SHF.R.U32.HI R0, RZ, 0x15, R0 ;  /* 0x00000015ff007819 */ /* 0x000fe80000011600 */
[----:B------:R-:W-:Y:S11]  /*7540*/  LOP3.LUT P0, RZ, R0, 0x3, R81, 0x48, !PT ;  /* 0x0000000300ff7812 */ /* 0x000ff60007804851 */
[----:B------:R-:W-:Y:S02]  /*7550*/  @!UPT UIADD3 URZ, UPT, UPT, URZ, URZ, URZ ;  /* 0x000000fffffff290 */ /* 0x000fe4000fffe0ff */
[----:B------:R-:W-:Y:S05]  /*7560*/  @!P0 BRA `(.L_x_125) ;  /* 0x0000000000408947 */ /* 0x000fea0003800000 */
[----:B------:R-:W3:Y:S01]  /*7570*/  LDCU.64 UR8, c[0x4][0x70] ;  /* 0x01000e00ff0877ac */ /* 0x000ee20008000a00 */
[----:B------:R-:W-:Y:S01]  /*7580*/  MOV R3, 0x0 ;  /* 0x0000000000037802 */ /* 0x000fe20000000f00 */
[----:B------:R-:W-:Y:S02]  /*7590*/  HFMA2 R12, -RZ, RZ, 0, 5.9604644775390625e-08 ;  /* 0x00000001ff0c7431 */ /* 0x000fe400000001ff */
[----:B------:R-:W-:Y:S02]  /*75a0*/  IMAD.MOV.U32 R8, RZ, RZ, 0x192 ;  /* 0x00000192ff087424 */ /* 0x000fe400078e00ff */
[----:B------:R-:W-:Y:S01]  /*75b0*/  IMAD.MOV.U32 R13, RZ, RZ, RZ ;  /* 0x000000ffff0d7224 */ /* 0x000fe200078e00ff */
[----:B------:R-:W5:Y:S01]  /*75c0*/  LDCU.64 UR6, c[0x4][0x78] ;  /* 0x01000f00ff0677ac */ /* 0x000f620008000a00 */
[----:B----4-:R-:W4:Y:S01]  /*75d0*/  LDC.64 R2, c[0x4][R3] ;  /* 0x0100000003027b82 */ /* 0x010f220000000a00 */
[----:B------:R-:W2:Y:S01]  /*75e0*/  LDCU.64 UR4, c[0x4][0x10] ;  /* 0x01000200ff0477ac */ /* 0x000ea20008000a00 */
[----:B---3--:R-:W-:Y:S01]  /*75f0*/  MOV R5, UR9 ;  /* 0x0000000900057c02 */ /* 0x008fe20008000f00 */
[----:B------:R-:W-:Y:S01]  /*7600*/  IMAD.U32 R4, RZ, RZ, UR8 ;  /* 0x00000008ff047e24 */ /* 0x000fe2000f8e00ff */
[----:B-----5:R-:W-:Y:S01]  /*7610*/  MOV R7, UR7 ;  /* 0x0000000700077c02 */ /* 0x020fe20008000f00 */
[----:B------:R-:W-:Y:S01]  /*7620*/  IMAD.U32 R6, RZ, RZ, UR6 ;  /* 0x00000006ff067e24 */ /* 0x000fe2000f8e00ff */
[----:B--2---:R-:W-:Y:S01]  /*7630*/  MOV R11, UR5 ;  /* 0x00000005000b7c02 */ /* 0x004fe20008000f00 */
[----:B------:R-:W-:Y:S02]  /*7640*/  IMAD.U32 R10, RZ, RZ, UR4 ;  /* 0x00000004ff0a7e24 */ /* 0x000fe4000f8e00ff */
[----:B------:R-:W-:Y:S07]  /*7650*/  LEPC R20, `(.L_x_125) ;  /* 0x000000001014794e */ /* 0x000fee0000000000 */
[----:B-1--4-:R-:W-:Y:S05]  /*7660*/  CALL.ABS.NOINC R2 ;  /* 0x0000000002007343 */ /* 0x012fea0003c00000 */
.L_x_125:
[C---:B-1----:R-:W-:Y:S01]  /*7670*/  SHF.L.U32 R40, R48.reuse, 0x10, RZ ;  /* 0x0000001030287819 */ /* 0x042fe200000006ff */
[----:B------:R-:W-:Y:S05]  /*7680*/  WARPSYNC.ALL ;  /* 0x0000000000007948 */ /* 0x000fea0003800000 */
[----:B------:R-:W-:Y:S01]  /*7690*/  R2UR UR4, R39 ;  /* 0x00000000270472ca */ /* 0x000fe200000e0000 */
[----:B------:R-:W1:Y:S01]  /*76a0*/  S2R R99, SR_CgaCtaId ;  /* 0x0000000000637919 */ /* 0x000e620000008800 */
[----:B------:R-:W-:Y:S01]  /*76b0*/  LOP3.LUT R43, R48, 0xffff0000, RZ, 0xc0, !PT ;  /* 0xffff0000302b7812 */ /* 0x000fe200078ec0ff */
[----:B------:R-:W-:Y:S01]  /*76c0*/  BSSY.RECONVERGENT B0, `(.L_x_126) ;  /* 0x000008e000007945 */ /* 0x000fe20003800200 */
[----:B------:R-:W-:Y:S02]  /*76d0*/  LOP3.LUT R42, R49, 0xffff0000, RZ, 0xc0, !PT ;  /* 0xffff0000312a7812 */ /* 0x000fe400078ec0ff */
[----:B------:R-:W-:Y:S02]  /*76e0*/  LOP3.LUT R44, R50, 0xffff0000, RZ, 0xc0, !PT ;  /* 0xffff0000322c7812 */ /* 0x000fe400078ec0ff */
[----:B------:R-:W-:Y:S02]  /*76f0*/  SHF.L.U32 R45, R59, 0x10, RZ ;  /* 0x000000103b2d7819 */ /* 0x000fe400000006ff */
[----:B------:R-:W-:Y:S02]  /*7700*/  ISETP.NE.AND P6, PT, R97, RZ, PT ;  /* 0x000000ff6100720c */ /* 0x000fe40003fc5270 */
[----:B------:R-:W-:Y:S01]  /*7710*/  ISETP.NE.AND P0, PT, R96, RZ, PT ;  /* 0x000000ff6000720c */ /* 0x000fe20003f05270 */
[----:B----4-:R-:W3:Y:S01]  /*7720*/  LDTM.x32 R4, tmem[UR4+0x20] ;  /* 0x00002004000479ee */ /* 0x010ee200082c0000 */
[----:B------:R-:W-:Y:S02]  /*7730*/  MOV R61, UR46 ;  /* 0x0000002e003d7c02 */ /* 0x000fe40008000f00 */
[----:B------:R-:W-:Y:S07]  /*7740*/  LEA R62, R47, UR44, 0x3 ;  /* 0x0000002c2f3e7c11 */ /* 0x000fee000f8e18ff */
[----:B------:R-:W-:Y:S04]  /*7750*/  @P6 LEA R61, R61, UR44, 0x3 ;  /* 0x0000002c3d3d6c11 */ /* 0x000fe8000f8e18ff */
[----:B------:R-:W-:Y:S02]  /*7760*/  @P6 IADD3 R104, PT, PT, R61, 0x70, RZ ;  /* 0x000000703d686810 */ /* 0x000fe40007ffe0ff */
[----:B------:R-:W-:Y:S02]  /*7770*/  @P6 SHF.L.U32 R61, R91, 0x1f, RZ ;  /* 0x0000001f5b3d6819 */ /* 0x000fe400000006ff */
[----:B-1----:R-:W-:Y:S01]  /*7780*/  @P6 PRMT R104, R99, 0x654, R104 ;  /* 0x0000065463686816 */ /* 0x002fe20000000068 */
[C---:B---3--:R-:W-:Y:S01]  /*7790*/  FMUL R0, R38.reuse, R4 ;  /* 0x0000000426007220 */ /* 0x048fe20000400000 */
[C---:B------:R-:W-:Y:S01]  /*77a0*/  FMUL R2, R38.reuse, R5 ;  /* 0x0000000526027220 */ /* 0x040fe20000400000 */
[C---:B------:R-:W-:Y:S01]  /*77b0*/  FMUL R3, R38.reuse, R6 ;  /* 0x0000000626037220 */ /* 0x040fe20000400000 */
[C---:B------:R-:W-:Y:S01]  /*77c0*/  FMUL R7, R38.reuse, R7 ;  /* 0x0000000726077220 */ /* 0x040fe20000400000 */
[----:B------:R-:W-:Y:S01]  /*77d0*/  FFMA R0, R41, R40, R0 ;  /* 0x0000002829007223 */ /* 0x000fe20000000000 */
[----:B------:R-:W-:Y:S01]  /*77e0*/  SHF.L.U32 R40, R49, 0x10, RZ ;  /* 0x0000001031287819 */ /* 0x000fe200000006ff */
[----:B------:R-:W-:Y:S01]  /*77f0*/  FFMA R2, R41, R43, R2 ;  /* 0x0000002b29027223 */ /* 0x000fe20000000002 */
[----:B------:R-:W-:Y:S01]  /*7800*/  SHF.L.U32 R43, R51, 0x10, RZ ;  /* 0x00000010332b7819 */ /* 0x000fe200000006ff */
[C---:B------:R-:W-:Y:S01]  /*7810*/  FMUL R4, R38.reuse, R8 ;  /* 0x0000000826047220 */ /* 0x040fe20000400000 */
[----:B------:R-:W-:Y:S01]  /*7820*/  FMUL R5, R38, R9 ;  /* 0x0000000926057220 */ /* 0x000fe20000400000 */
[C---:B------:R-:W-:Y:S01]  /*7830*/  FFMA R3, R41.reuse, R40, R3 ;  /* 0x0000002829037223 */ /* 0x040fe20000000003 */
[----:B------:R-:W-:Y:S01]  /*7840*/  SHF.L.U32 R40, R50, 0x10, RZ ;  /* 0x0000001032287819 */ /* 0x000fe200000006ff */
[----:B------:R-:W-:Y:S01]  /*7850*/  FFMA R7, R41, R42, R7 ;  /* 0x0000002a29077223 */ /* 0x000fe20000000007 */
[----:B------:R-:W-:Y:S01]  /*7860*/  LOP3.LUT R42, R51, 0xffff0000, RZ, 0xc0, !PT ;  /* 0xffff0000332a7812 */ /* 0x000fe200078ec0ff */
[----:B------:R-:W-:Y:S01]  /*7870*/  FMUL R6, R38, R10 ;  /* 0x0000000a26067220 */ /* 0x000fe20000400000 */
[----:B------:R-:W-:Y:S01]  /*7880*/  F2FP.BF16.F32.PACK_AB R52, R2, R0 ;  /* 0x000000000234723e */ /* 0x000fe200000010ff */
        /* <DEDUP_REMOVED lines=18> */
[C---:B------:R-:W-:Y:S01]  /*79b0*/  LOP3.LUT R42, R58.reuse, 0xffff0000, RZ, 0xc0, !PT ;  /* 0xffff00003a2a7812 */ /* 0x040fe200078ec0ff */
[----:B------:R-:W-:Y:S01]  /*79c0*/  FFMA R10, R41, R43, R10 ;  /* 0x0000002b290a7223 */ /* 0x000fe2000000000a */
[----:B------:R-:W-:Y:S01]  /*79d0*/  SHF.L.U32 R43, R58, 0x10, RZ ;  /* 0x000000103a2b7819 */ /* 0x000fe200000006ff */
[C---:B------:R-:W-:Y:S01]  /*79e0*/  FMUL R15, R38.reuse, R15 ;  /* 0x0000000f260f7220 */ /* 0x040fe20000400000 */
[----:B------:R-:W-:Y:S01]  /*79f0*/  F2FP.BF16.F32.PACK_AB R68, R9, R8 ;  /* 0x000000080944723e */ /* 0x000fe200000010ff */
[C---:B------:R-:W-:Y:S01]  /*7a00*/  FMUL R12, R38.reuse, R16 ;  /* 0x00000010260c7220 */ /* 0x040fe20000400000 */
[----:B------:R-:W-:Y:S01]  /*7a10*/  FMUL R13, R38, R17 ;  /* 0x00000011260d7220 */ /* 0x000fe20000400000 */
[----:B------:R-:W-:Y:S01]  /*7a20*/  FFMA R15, R41, R40, R15 ;  /* 0x00000028290f7223 */ /* 0x000fe2000000000f */
[----:B------:R-:W-:Y:S01]  /*7a30*/  LOP3.LUT R40, R59, 0xffff0000, RZ, 0xc0, !PT ;  /* 0xffff00003b287812 */ /* 0x000fe200078ec0ff */
[----:B------:R-:W-:Y:S01]  /*7a40*/  FFMA R12, R41, R43, R12 ;  /* 0x0000002b290c7223 */ /* 0x000fe2000000000c */
[----:B------:R-:W-:Y:S01]  /*7a50*/  SHF.L.U32 R43, R64, 0x10, RZ ;  /* 0x00000010402b7819 */ /* 0x000fe200000006ff */
[----:B------:R-:W-:Y:S01]  /*7a60*/  FMUL R14, R38, R18 ;  /* 0x00000012260e7220 */ /* 0x000fe20000400000 */
[----:B------:R-:W-:Y:S01]  /*7a70*/  F2FP.BF16.F32.PACK_AB R69, R15, R10 ;  /* 0x0000000a0f45723e */ /* 0x000fe200000010ff */
[----:B------:R1:W-:Y:S01]  /*7a80*/  STS.128 [R94+0x2000], R52 ;  /* 0x002000345e007388 */ /* 0x0003e20000000c00 */
[----:B------:R-:W-:Y:S01]  /*7a90*/  FFMA R13, R41, R42, R13 ;  /* 0x0000002a290d7223 */ /* 0x000fe2000000000d */
[----:B------:R-:W-:Y:S01]  /*7aa0*/  LOP3.LUT R42, R64, 0xffff0000, RZ, 0xc0, !PT ;  /* 0xffff0000402a7812 */ /* 0x000fe200078ec0ff */
[C---:B------:R-:W-:Y:S01]  /*7ab0*/  FMUL R19, R38.reuse, R19 ;  /* 0x0000001326137220 */ /* 0x040fe20000400000 */
[C---:B------:R-:W-:Y:S01]  /*7ac0*/  FMUL R16, R38.reuse, R20 ;  /* 0x0000001426107220 */ /* 0x040fe20000400000 */
[C---:B------:R-:W-:Y:S01]  /*7ad0*/  FMUL R17, R38.reuse, R21 ;  /* 0x0000001526117220 */ /* 0x040fe20000400000 */
[----:B------:R-:W-:Y:S01]  /*7ae0*/  F2FP.BF16.F32.PACK_AB R70, R13, R12 ;  /* 0x0000000c0d46723e */ /* 0x000fe200000010ff */
[----:B------:R-:W-:Y:S01]  /*7af0*/  FFMA R14, R41, R45, R14 ;  /* 0x0000002d290e7223 */ /* 0x000fe2000000000e */
[----:B------:R-:W-:Y:S01]  /*7b00*/  SHF.L.U32 R45, R65, 0x10, RZ ;  /* 0x00000010412d7819 */ /* 0x000fe200000006ff */
[----:B------:R-:W-:Y:S01]  /*7b10*/  FFMA R19, R41, R40, R19 ;  /* 0x0000002829137223 */ /* 0x000fe20000000013 */
[----:B------:R-:W-:Y:S01]  /*7b20*/  LOP3.LUT R40, R65, 0xffff0000, RZ, 0xc0, !PT ;  /* 0xffff000041287812 */ /* 0x000fe200078ec0ff */
[----:B------:R-:W-:Y:S01]  /*7b30*/  FFMA R16, R41, R43, R16 ;  /* 0x0000002b29107223 */ /* 0x000fe20000000010 */
[----:B------:R-:W-:Y:S01]  /*7b40*/  SHF.L.U32 R43, R67, 0x10, RZ ;  /* 0x00000010432b7819 */ /* 0x000fe200000006ff */
[C---:B------:R-:W-:Y:S01]  /*7b50*/  FMUL R18, R38.reuse, R22 ;  /* 0x0000001626127220 */ /* 0x040fe20000400000 */
[----:B------:R-:W-:Y:S01]  /*7b60*/  F2FP.BF16.F32.PACK_AB R71, R19, R14 ;  /* 0x0000000e1347723e */ /* 0x000fe200000010ff */
[C---:B------:R-:W-:Y:S01]  /*7b70*/  FFMA R17, R41.reuse, R42, R17 ;  /* 0x0000002a29117223 */ /* 0x040fe20000000011 */
[----:B------:R-:W-:Y:S01]  /*7b80*/  FMUL R23, R38, R23 ;  /* 0x0000001726177220 */ /* 0x000fe20000400000 */
[----:B------:R-:W-:Y:S01]  /*7b90*/  SHF.L.U32 R42, R66, 0x10, RZ ;  /* 0x00000010422a7819 */ /* 0x000fe200000006ff */
[----:B------:R-:W-:Y:S01]  /*7ba0*/  FMUL R20, R38, R24 ;  /* 0x0000001826147220 */ /* 0x000fe20000400000 */
[----:B------:R3:W-:Y:S01]  /*7bb0*/  STS.128 [R93+0x2010], R68 ;  /* 0x002010445d007388 */ /* 0x0007e20000000c00 */
[----:B------:R-:W-:Y:S01]  /*7bc0*/  FFMA R18, R41, R45, R18 ;  /* 0x0000002d29127223 */ /* 0x000fe20000000012 */
[----:B------:R-:W-:Y:S01]  /*7bd0*/  SHF.L.U32 R45, R75, 0x10, RZ ;  /* 0x000000104b2d7819 */ /* 0x000fe200000006ff */
[C---:B------:R-:W-:Y:S01]  /*7be0*/  FFMA R23, R41.reuse, R40, R23 ;  /* 0x0000002829177223 */ /* 0x040fe20000000017 */
[----:B------:R-:W-:Y:S01]  /*7bf0*/  LOP3.LUT R40, R66, 0xffff0000, RZ, 0xc0, !PT ;  /* 0xffff000042287812 */ /* 0x000fe200078ec0ff */
[----:B------:R-:W-:Y:S01]  /*7c00*/  FFMA R20, R41, R42, R20 ;  /* 0x0000002a29147223 */ /* 0x000fe20000000014 */
[----:B------:R-:W-:Y:S01]  /*7c10*/  LOP3.LUT R42, R67, 0xffff0000, RZ, 0xc0, !PT ;  /* 0xffff0000432a7812 */ /* 0x000fe200078ec0ff */
[C---:B------:R-:W-:Y:S01]  /*7c20*/  FMUL R21, R38.reuse, R25 ;  /* 0x0000001926157220 */ /* 0x040fe20000400000 */
[C---:B------:R-:W-:Y:S01]  /*7c30*/  FMUL R22, R38.reuse, R26 ;  /* 0x0000001a26167220 */ /* 0x040fe20000400000 */
[C---:B------:R-:W-:Y:S01]  /*7c40*/  FMUL R27, R38.reuse, R27 ;  /* 0x0000001b261b7220 */ /* 0x040fe20000400000 */
[----:B------:R-:W-:Y:S01]  /*7c50*/  FMUL R24, R38, R28 ;  /* 0x0000001c26187220 */ /* 0x000fe20000400000 */
        /* <DEDUP_REMOVED lines=8> */
[----:B------:R-:W-:Y:S01]  /*7ce0*/  FFMA R24, R41, R40, R24 ;  /* 0x0000002829187223 */ /* 0x000fe20000000018 */
[----:B------:R-:W-:Y:S01]  /*7cf0*/  LOP3.LUT R40, R73, 0xffff0000, RZ, 0xc0, !PT ;  /* 0xffff000049287812 */ /* 0x000fe200078ec0ff */
[C---:B------:R-:W-:Y:S01]  /*7d00*/  FFMA R25, R41.reuse, R42, R25 ;  /* 0x0000002a29197223 */ /* 0x040fe20000000019 */
[----:B------:R-:W-:Y:S01]  /*7d10*/  FMUL R31, R38, R31 ;  /* 0x0000001f261f7220 */ /* 0x000fe20000400000 */
[C---:B------:R-:W-:Y:S01]  /*7d20*/  FFMA R26, R41.reuse, R43, R26 ;  /* 0x0000002b291a7223 */ /* 0x040fe2000000001a */
[----:B------:R-:W-:Y:S01]  /*7d30*/  SHF.L.U32 R43, R74, 0x10, RZ ;  /* 0x000000104a2b7819 */ /* 0x000fe200000006ff */
[----:B------:R-:W-:Y:S01]  /*7d40*/  FMUL R28, R38, R32 ;  /* 0x00000020261c7220 */ /* 0x000fe20000400000 */
[----:B------:R-:W-:Y:S01]  /*7d50*/  LOP3.LUT R42, R74, 0xffff0000, RZ, 0xc0, !PT ;  /* 0xffff00004a2a7812 */ /* 0x000fe200078ec0ff */
[C---:B------:R-:W-:Y:S01]  /*7d60*/  FMUL R29, R38.reuse, R33 ;  /* 0x00000021261d7220 */ /* 0x040fe20000400000 */
[C---:B------:R-:W-:Y:S01]  /*7d70*/  FMUL R30, R38.reuse, R34 ;  /* 0x00000022261e7220 */ /* 0x040fe20000400000 */
[----:B------:R-:W-:Y:S01]  /*7d80*/  FFMA R31, R41, R40, R31 ;  /* 0x00000028291f7223 */ /* 0x000fe2000000001f */
[----:B------:R-:W-:Y:S01]  /*7d90*/  FMUL R35, R38, R35 ;  /* 0x0000002326237220 */ /* 0x000fe20000400000 */
[----:B-1----:R-:W-:Y:S01]  /*7da0*/  F2FP.BF16.F32.PACK_AB R52, R17, R16 ;  /* 0x000000101134723e */ /* 0x002fe200000010ff */
[----:B------:R-:W-:Y:S01]  /*7db0*/  FFMA R28, R41, R43, R28 ;  /* 0x0000002b291c7223 */ /* 0x000fe2000000001c */
[----:B------:R-:W-:Y:S01]  /*7dc0*/  F2FP.BF16.F32.PACK_AB R53, R23, R18 ;  /* 0x000000121735723e */ /* 0x000fe200000010ff */
[----:B------:R-:W-:Y:S01]  /*7dd0*/  FFMA R29, R41, R42, R29 ;  /* 0x0000002a291d7223 */ /* 0x000fe2000000001d */
[----:B------:R-:W-:Y:S01]  /*7de0*/  F2FP.BF16.F32.PACK_AB R54, R21, R20 ;  /* 0x000000141536723e */ /* 0x000fe200000010ff */
[----:B------:R-:W-:Y:S01]  /*7df0*/  FFMA R30, R41, R45, R30 ;  /* 0x0000002d291e7223 */ /* 0x000fe2000000001e */
[----:B------:R-:W-:Y:S01]  /*7e00*/  F2FP.BF16.F32.PACK_AB R55, R27, R22 ;  /* 0x000000161b37723e */ /* 0x000fe200000010ff */
[----:B------:R-:W-:Y:S01]  /*7e10*/  FFMA R35, R41, R44, R35 ;  /* 0x0000002c29237223 */ /* 0x000fe20000000023 */
[----:B------:R-:W-:Y:S02]  /*7e20*/  F2FP.BF16.F32.PACK_AB R100, R25, R24 ;  /* 0x000000181964723e */ /* 0x000fe400000010ff */
[----:B------:R-:W-:Y:S01]  /*7e30*/  F2FP.BF16.F32.PACK_AB R101, R31, R26 ;  /* 0x0000001a1f65723e */ /* 0x000fe200000010ff */
[----:B------:R3:W-:Y:S01]  /*7e40*/  STS.128 [R92+0x2020], R52 ;  /* 0x002020345c007388 */ /* 0x0007e20000000c00 */
        /* <DEDUP_REMOVED lines=8> */
[----:B-1----:R-:W1:Y:S02]  /*7ed0*/  FENCE.VIEW.ASYNC.S ;  /* 0x00000000000073c6 */ /* 0x002e640000000000 */
[----:B-1----:R-:W-:Y:S06]  /*7ee0*/  BAR.SYNC.DEFER_BLOCKING 0x1, 0x80 ;  /* 0x0042000000007b1d */ /* 0x002fec0000010000 */
[----:B------:R-:W-:Y:S05]  /*7ef0*/  @P0 BRA `(.L_x_127) ;  /* 0x0000000000280947 */ /* 0x000fea0003800000 */
[----:B------:R-:W1:Y:S01]  /*7f00*/  LDCU.64 UR6, c[0x0][0x348] ;  /* 0x00006900ff0677ac */ /* 0x000e620008000a00 */
[----:B------:R-:W-:Y:S02]  /*7f10*/  UIADD3 UR9, UPT, UPT, UR49, 0x20, URZ ;  /* 0x0000002031097890 */ /* 0x000fe4000fffe0ff */
[----:B------:R-:W-:Y:S01]  /*7f20*/  UIADD3 UR8, UPT, UPT, UR44, 0x2200, URZ ;  /* 0x000022002c087890 */ /* 0x000fe2000fffe0ff */
[----:B------:R-:W-:Y:S01]  /*7f30*/  UMOV UR10, UR50 ;  /* 0x00000032000a7c82 */ /* 0x000fe20008000000 */
[----:B------:R-:W-:Y:S01]  /*7f40*/  UMOV UR11, UR36 ;  /* 0x00000024000b7c82 */ /* 0x000fe20008000000 */
[----:B-1----:R-:W-:Y:S04]  /*7f50*/  UIADD3 UR4, UP0, UPT, UR6, 0x680, URZ ;  /* 0x0000068006047890 */ /* 0x002fe8000ff1e0ff */
[----:B------:R-:W-:Y:S09]  /*7f60*/  UIADD3.X UR5, UPT, UPT, URZ, UR7, URZ, UP0, !UPT ;  /* 0x00000007ff057290 */ /* 0x000ff200087fe4ff */
[----:B------:R1:W-:Y:S01]  /*7f70*/  UTMASTG.3D [UR8], [UR4] ;  /* 0x00000008040073b5 */ /* 0x0003e20008010000 */
[----:B------:R0:W-:Y:S01]  /*7f80*/  UTMACMDFLUSH ;  /* 0x00000000000079b7 */ /* 0x0001e20000000000 */
[----:B-1----:R-:W-:Y:S04]  /*7f90*/  DEPBAR.LE SB0, 0x1 ;  /* 0x000080400000791a */ /* 0x002fe80000000000 */
.L_x_127:
[----:B------:R-:W-:Y:S05]  /*7fa0*/  BSYNC.RECONVERGENT B0 ;  /* 0x0000000000007941 */ /* 0x000fea0003800200 */
.L_x_126:
[----:B------:R-:W-:Y:S01]  /*7fb0*/  BAR.SYNC.DEFER_BLOCKING 0x1, 0x80 ;  /* 0x0042000000007b1d */ /* 0x000fe20000010000 */
[----:B------:R-:W-:Y:S04]  /*7fc0*/  UIADD3 UR4, UPT, UPT, UR46, 0x1, URZ ;  /* 0x000000012e047890 */ /* 0x000fe8000fffe0ff */
[----:B------:R-:W-:Y:S04]  /*7fd0*/  UISETP.NE.AND UP0, UPT, UR4, 0x4, UPT ;  /* 0x000000040400788c */ /* 0x000fe8000bf05270 */
[----:B------:R-:W-:Y:S01]  /*7fe0*/  USEL UR45, UR4, URZ, UP0 ;  /* 0x000000ff042d7287 */ /* 0x000fe20008000000 */
[----:B------:R1:W-:Y:S01]  /*7ff0*/  @P6 SYNCS.ARRIVE.TRANS64.RED.A1T0 RZ, [R104+URZ], RZ ;  /* 0x000000ff68ff69a7 */ /* 0x0003e200081004ff */
[----:B------:R-:W-:Y:S01]  /*8000*/  BSSY B1, `(.L_x_128) ;  /* 0x0000017000017945 */ /* 0x000fe20003800000 */
[----:B------:R-:W4:Y:S02]  /*8010*/  @P6 SYNCS.PHASECHK.TRANS64.TRYWAIT P0, [R62+URZ+0x50], R61 ;  /* 0x0000503d3e0065a7 */ /* 0x000f2400080011ff */
[----:B----4-:R-:W-:Y:S01]  /*8020*/  @P6 SEL R46, RZ, 0x1, !P0 ;  /* 0x00000001ff2e6807 */ /* 0x010fe20004000000 */
[----:B-1----:R-:W-:Y:S06]  /*8030*/  @!P6 BRA `(.L_x_129) ;  /* 0x00000000004ce947 */ /* 0x002fec0003800000 */
        /* <DEDUP_REMOVED lines=9> */
[----:B------:R-:W-:Y:S04]  /*80d0*/  SHF.L.U32 R5, R91, 0x1f, RZ ;  /* 0x0000001f5b057819 */ /* 0x000fe800000006ff */
[----:B------:R-:W1:Y:S02]  /*80e0*/  SYNCS.PHASECHK.TRANS64.TRYWAIT P0, [R62+URZ+0x50], R5 ;  /* 0x000050053e0075a7 */ /* 0x000e6400080011ff */
[----:B-1----:R-:W-:Y:S05]  /*80f0*/  @!P0 BRA `(.L_x_132) ;  /* 0x0000002400dc8947 */ /* 0x002fea0003800000 */
.L_x_131:
[----:B------:R-:W-:Y:S05]  /*8100*/  BSYNC B0 ;  /* 0x0000000000007941 */ /* 0x000fea0003800000 */
.L_x_130:
[----:B------:R-:W-:Y:S02]  /*8110*/  ISETP.NE.AND P0, PT, R60, RZ, PT ;  /* 0x000000ff3c00720c */ /* 0x000fe40003f05270 */
[----:B------:R-:W-:Y:S11]  /*8120*/  IADD3 R47, PT, PT, R47, 0x1, RZ ;  /* 0x000000012f2f7810 */ /* 0x000ff60007ffe0ff */
[----:B------:R4:W1:Y:S04]  /*8130*/  @P0 LDS.128 R48, [R4] ;  /* 0x0000000004300984 */ /* 0x0008680000000c00 */
[----:B------:R4:W1:Y:S04]  /*8140*/  @P0 LDS.128 R56, [R3+0x10] ;  /* 0x0000100003380984 */ /* 0x0008680000000c00 */
[----:B------:R4:W1:Y:S04]  /*8150*/  @P0 LDS.128 R64, [R2+0x20] ;  /* 0x0000200002400984 */ /* 0x0008680000000c00 */
[----:B------:R4:W1:Y:S02]  /*8160*/  @P0 LDS.128 R72, [R0+0x30] ;  /* 0x0000300000480984 */ /* 0x0008640000000c00 */
.L_x_129:
[----:B------:R-:W-:Y:S05]  /*8170*/  BSYNC B1 ;  /* 0x0000000000017941 */ /* 0x000fea0003800000 */
.L_x_128:
[----:B----4-:R-:W-:Y:S05]  /*8180*/  VIADD R0, R39, 0x40 ;  /* 0x0000004027007836 */ /* 0x010fea0000000000 */
[----:B------:R-:W-:Y:S04]  /*8190*/  SHF.R.U32.HI R0, RZ, 0x15, R0 ;  /* 0x00000015ff007819 */ /* 0x000fe80000011600 */
[----:B------:R-:W-:Y:S11]  /*81a0*/  LOP3.LUT P0, RZ, R0, 0x3, R81, 0x48, !PT ;  /* 0x0000000300ff7812 */ /* 0x000ff60007804851 */
[----:B------:R-:W-:Y:S02]  /*81b0*/  @!UPT UIADD3 URZ, UPT, UPT, URZ, URZ, URZ ;  /* 0x000000fffffff290 */ /* 0x000fe4000fffe0ff */
[----:B------:R-:W-:Y:S05]  /*81c0*/  @!P0 BRA `(.L_x_133) ;  /* 0x0000000000408947 */ /* 0x000fea0003800000 */
[----:B------:R-:W1:Y:S01]  /*81d0*/  LDCU.64 UR8, c[0x4][0x70] ;  /* 0x01000e00ff0877ac */ /* 0x000e620008000a00 */
[----:B------:R-:W-:Y:S01]  /*81e0*/  MOV R3, 0x0 ;  /* 0x0000000000037802 */ /* 0x000fe20000000f00 */
[----:B------:R-:W-:Y:S02]  /*81f0*/  HFMA2 R12, -RZ, RZ, 0, 5.9604644775390625e-08 ;  /* 0x00000001ff0c7431 */ /* 0x000fe400000001ff */
[----:B------:R-:W-:Y:S02]  /*8200*/  IMAD.MOV.U32 R8, RZ, RZ, 0x192 ;  /* 0x00000192ff087424 */ /* 0x000fe400078e00ff */
[----:B------:R-:W-:Y:S01]  /*8210*/  IMAD.MOV.U32 R13, RZ, RZ, RZ ;  /* 0x000000ffff0d7224 */ /* 0x000fe200078e00ff */
[----:B------:R-:W4:Y:S01]  /*8220*/  LDCU.64 UR6, c[0x4][0x78] ;  /* 0x01000f00ff0677ac */ /* 0x000f220008000a00 */
[----:B------:R-:W2:Y:S01]  /*8230*/  LDC.64 R2, c[0x4][R3] ;  /* 0x0100000003027b82 */ /* 0x000ea20000000a00 */
[----:B------:R-:W5:Y:S01]  /*8240*/  LDCU.64 UR4, c[0x4][0x10] ;  /* 0x01000200ff0477ac */ /* 0x000f620008000a00 */
[----:B-1----:R-:W-:Y:S01]  /*8250*/  MOV R5, UR9 ;  /* 0x0000000900057c02 */ /* 0x002fe20008000f00 */
[----:B------:R-:W-:Y:S01]  /*8260*/  IMAD.U32 R4, RZ, RZ, UR8 ;  /* 0x00000008ff047e24 */ /* 0x000fe2000f8e00ff */
[----:B----4-:R-:W-:Y:S01]  /*8270*/  MOV R7, UR7 ;  /* 0x0000000700077c02 */ /* 0x010fe20008000f00 */
[----:B------:R-:W-:Y:S01]  /*8280*/  IMAD.U32 R6, RZ, RZ, UR6 ;  /* 0x00000006ff067e24 */ /* 0x000fe2000f8e00ff */
[----:B-----5:R-:W-:Y:S01]  /*8290*/  MOV R11, UR5 ;  /* 0x00000005000b7c02 */ /* 0x020fe20008000f00 */
[----:B------:R-:W-:Y:S02]  /*82a0*/  IMAD.U32 R10, RZ, RZ, UR4 ;  /* 0x00000004ff0a7e24 */ /* 0x000fe4000f8e00ff */
[----:B------:R-:W-:Y:S07]  /*82b0*/  LEPC R20, `(.L_x_133) ;  /* 0x000000001014794e */ /* 0x000fee0000000000 */
[----:B--23--:R-:W-:Y:S05]  /*82c0*/  CALL.ABS.NOINC R2 ;  /* 0x0000000002007343 */ /* 0x00cfea0003c00000 */
.L_x_133:
[C---:B-1----:R-:W-:Y:S01]  /*82d0*/  SHF.L.U32 R40, R48.reuse, 0x10, RZ ;  /* 0x0000001030287819 */ /* 0x042fe200000006ff */
[----:B------:R-:W-:Y:S05]  /*82e0*/  WARPSYNC.ALL ;  /* 0x0000000000007948 */ /* 0x000fea0003800000 */
[----:B------:R-:W-:Y:S01]  /*82f0*/  R2UR UR4, R39 ;  /* 0x00000000270472ca */ /* 0x000fe200000e0000 */
[----:B------:R-:W-:Y:S01]  /*8300*/  BSSY.RECONVERGENT B0, `(.L_x_134) ;  /* 0x000008f000007945 */ /* 0x000fe20003800200 */
[----:B------:R-:W-:Y:S02]  /*8310*/  LOP3.LUT R43, R48, 0xffff0000, RZ, 0xc0, !PT ;  /* 0xffff0000302b7812 */ /* 0x000fe400078ec0ff */
[----:B------:R-:W-:Y:S02]  /*8320*/  SHF.L.U32 R42, R49, 0x10, RZ ;  /* 0x00000010312a7819 */ /* 0x000fe400000006ff */
[C---:B------:R-:W-:Y:S02]  /*8330*/  SHF.L.U32 R45, R51.reuse, 0x10, RZ ;  /* 0x00000010332d7819 */ /* 0x040fe400000006ff */
[----:B------:R-:W-:Y:S02]  /*8340*/  LOP3.LUT R44, R51, 0xffff0000, RZ, 0xc0, !PT ;  /* 0xffff0000332c7812 */ /* 0x000fe400078ec0ff */
[----:B------:R-:W-:Y:S02]  /*8350*/  ISETP.NE.AND P6, PT, R97, RZ, PT ;  /* 0x000000ff6100720c */ /* 0x000fe40003fc5270 */
[----:B------:R-:W-:Y:S01]  /*8360*/  ISETP.NE.AND P0, PT, R96, RZ, PT ;  /* 0x000000ff6000720c */ /* 0x000fe20003f05270 */
[----:B------:R-:W1:Y:S01]  /*8370*/  LDTM.x32 R4, tmem[UR4+0x40] ;  /* 0x00004004000479ee */ /* 0x000e6200082c0000 */
[----:B------:R-:W-:Y:S09]  /*8380*/  MOV R61, UR45 ;  /* 0x0000002d003d7c02 */ /* 0x000ff20008000f00 */
[----:B------:R-:W-:Y:S02]  /*8390*/  @P6 LEA R61, R61, UR44, 0x3 ;  /* 0x0000002c3d3d6c11 */ /* 0x000fe4000f8e18ff */
[----:B------:R-:W-:Y:S02]  /*83a0*/  @P6 SHF.L.U32 R104, R91, 0x1f, RZ ;  /* 0x0000001f5b686819 */ /* 0x000fe400000006ff */
[----:B------:R-:W-:Y:S02]  /*83b0*/  @P6 IADD3 R62, PT, PT, R61, 0x70, RZ ;  /* 0x000000703d3e6810 */ /* 0x000fe40007ffe0ff */
[----:B------:R-:W-:Y:S02]  /*83c0*/  LEA R61, R47, UR44, 0x3 ;  /* 0x0000002c2f3d7c11 */ /* 0x000fe4000f8e18ff */
[----:B------:R-:W-:Y:S01]  /*83d0*/  @P6 PRMT R62, R99, 0x654, R62 ;  /* 0x00000654633e6816 */ /* 0x000fe2000000003e */
[C---:B-1----:R-:W-:Y:S01]  /*83e0*/  FMUL R0, R38.reuse, R4 ;  /* 0x0000000426007220 */ /* 0x042fe20000400000 */
[C---:B------:R-:W-:Y:S01]  /*83f0*/  FMUL R2, R38.reuse, R5 ;  /* 0x0000000526027220 */ /* 0x040fe20000400000 */
[C---:B------:R-:W-:Y:S01]  /*8400*/  FMUL R3, R38.reuse, R6 ;  /* 0x0000000626037220 */ /* 0x040fe20000400000 */
        /* <DEDUP_REMOVED lines=8> */
[----:B---3--:R-:W-:Y:S01]  /*8490*/  F2FP.BF16.F32.PACK_AB R68, R2, R0 ;  /* 0x000000000244723e */ /* 0x008fe200000010ff */
[----:B------:R-:W-:Y:S01]  /*84a0*/  FMUL R5, R38, R9 ;  /* 0x0000000926057220 */ /* 0x000fe20000400000 */
[C---:B------:R-:W-:Y:S01]  /*84b0*/  FFMA R7, R41.reuse, R40, R7 ;  /* 0x0000002829077223 */ /* 0x040fe20000000007 */
[----:B------:R-:W-:Y:S01]  /*84c0*/  SHF.L.U32 R40, R56, 0x10, RZ ;  /* 0x0000001038287819 */ /* 0x000fe200000006ff */
[C---:B------:R-:W-:Y:S01]  /*84d0*/  FMUL R6, R38.reuse, R10 ;  /* 0x0000000a26067220 */ /* 0x040fe20000400000 */
[C---:B------:R-:W-:Y:S01]  /*84e0*/  FMUL R11, R38.reuse, R11 ;  /* 0x0000000b260b7220 */ /* 0x040fe20000400000 */
[----:B------:R-:W-:Y:S01]  /*84f0*/  FFMA R4, R41, R43, R4 ;  /* 0x0000002b29047223 */ /* 0x000fe20000000004 */
[----:B------:R-:W-:Y:S01]  /*8500*/  SHF.L.U32 R43, R57, 0x10, RZ ;  /* 0x00000010392b7819 */ /* 0x000fe200000006ff */
[----:B------:R-:W-:Y:S01]  /*8510*/  FMUL R8, R38, R12 ;  /* 0x0000000c26087220 */ /* 0x000fe20000400000 */
[----:B------:R-:W-:Y:S01]  /*8520*/  F2FP.BF16.F32.PACK_AB R69, R7, R3 ;  /* 0x000000030745723e */ /* 0x000fe200000010ff */
[C---:B------:R-:W-:Y:S01]  /*8530*/  FFMA R5, R41.reuse, R42, R5 ;  /* 0x0000002a29057223 */ /* 0x040fe20000000005 */
[----:B------:R-:W-:Y:S01]  /*8540*/  LOP3.LUT R42, R56, 0xffff0000, RZ, 0xc0, !PT ;  /* 0xffff0000382a7812 */ /* 0x000fe200078ec0ff */
[----:B------:R-:W-:Y:S01]  /*8550*/  FFMA R6, R41, R45, R6 ;  /* 0x0000002d29067223 */ /* 0x000fe20000000006 */
[----:B------:R-:W-:Y:S01]  /*8560*/  SHF.L.U32 R45, R65, 0x10, RZ ;  /* 0x00000010412d7819 */ /* 0x000fe200000006ff */
[----:B------:R-:W-:Y:S01]  /*8570*/  FFMA R11, R41, R44, R11 ;  /* 0x0000002c290b7223 */ /* 0x000fe2000000000b */
[----:B------:R-:W-:Y:S01]  /*8580*/  F2FP.BF16.F32.PACK_AB R70, R5, R4 ;  /* 0x000000040546723e */ /* 0x000fe200000010ff */
[----:B------:R-:W-:Y:S01]  /*8590*/  FFMA R8, R41, R40, R8 ;  /* 0x0000002829087223 */ /* 0x000fe20000000008 */
[----:B------:R-:W-:Y:S01]  /*85a0*/  LOP3.LUT R40, R57, 0xffff0000, RZ, 0xc0, !PT ;  /* 0xffff000039287812 */ /* 0x000fe200078ec0ff */
[C---:B------:R-:W-:Y:S01]  /*85b0*/  FMUL R9, R38.reuse, R13 ;  /* 0x0000000d26097220 */ /* 0x040fe20000400000 */
[----:B------:R-:W-:Y:S01]  /*85c0*/  F2FP.BF16.F32.PACK_AB R71, R11, R6 ;  /* 0x000000060b47723e */ /* 0x000fe200000010ff */
[C---:B------:R-:W-:Y:S01]  /*85d0*/  FMUL R10, R38.reuse, R14 ;  /* 0x0000000e260a7220 */ /* 0x040fe20000400000 */
[----:B------:R-:W-:Y:S01]  /*85e0*/  LOP3.LUT R44, R75, 0xffff0000, RZ, 0xc0, !PT ;  /* 0xffff00004b2c7812 */ /* 0x000fe200078ec0ff */
[----:B------:R-:W-:Y:S01]  /*85f0*/  FMUL R15, R38, R15 ;  /* 0x0000000f260f7220 */ /* 0x000fe20000400000 */
        /* <DEDUP_REMOVED lines=8> */
[----:B------:R-:W-:Y:S01]  /*8680*/  FMUL R13, R38, R17 ;  /* 0x00000011260d7220 */ /* 0x000fe20000400000 */
[----:B------:R-:W-:Y:S01]  /*8690*/  F2FP.BF16.F32.PACK_AB R53, R15, R10 ;  /* 0x0000000a0f35723e */ /* 0x000fe200000010ff */
[C---:B------:R-:W-:Y:S01]  /*86a0*/  FFMA R12, R41.reuse, R42, R12 ;  /* 0x0000002a290c7223 */ /* 0x040fe2000000000c */
[----:B------:R-:W-:Y:S01]  /*86b0*/  LOP3.LUT R42, R64, 0xffff0000, RZ, 0xc0, !PT ;  /* 0xffff0000402a7812 */ /* 0x000fe200078ec0ff */
[C---:B------:R-:W-:Y:S01]  /*86c0*/  FMUL R14, R38.reuse, R18 ;  /* 0x00000012260e7220 */ /* 0x040fe20000400000 */
[----:B------:R-:W-:Y:S01]  /*86d0*/  FFMA R13, R41, R40, R13 ;  /* 0x00000028290d7223 */ /* 0x000fe2000000000d */
[----:B------:R-:W-:Y:S01]  /*86e0*/  LOP3.LUT R40, R59, 0xffff0000, RZ, 0xc0, !PT ;  /* 0xffff00003b287812 */ /* 0x000fe200078ec0ff */
[----:B------:R1:W-:Y:S01]  /*86f0*/  STS.128 [R94+0x4000], R68 ;  /* 0x004000445e007388 */ /* 0x0003e20000000c00 */
[----:B------:R-:W-:Y:S01]  /*8700*/  FMUL R19, R38, R19 ;  /* 0x0000001326137220 */ /* 0x000fe20000400000 */
[----:B------:R-:W-:Y:S01]  /*8710*/  FFMA R14, R41, R43, R14 ;  /* 0x0000002b290e7223 */ /* 0x000fe2000000000e */
[----:B------:R-:W-:Y:S01]  /*8720*/  SHF.L.U32 R43, R64, 0x10, RZ ;  /* 0x00000010402b7819 */ /* 0x000fe200000006ff */
[C---:B------:R-:W-:Y:S01]  /*8730*/  FMUL R16, R38.reuse, R20 ;  /* 0x0000001426107220 */ /* 0x040fe20000400000 */
        /* <DEDUP_REMOVED lines=18> */
[C---:B------:R-:W-:Y:S01]  /*8860*/  FMUL R22, R38.reuse, R26 ;  /* 0x0000001a26167220 */ /* 0x040fe20000400000 */
[----:B------:R-:W-:Y:S01]  /*8870*/  FMUL R27, R38, R27 ;  /* 0x0000001b261b7220 */ /* 0x000fe20000400000 */
[----:B------:R-:W-:Y:S01]  /*8880*/  FFMA R20, R41, R43, R20 ;  /* 0x0000002b29147223 */ /* 0x000fe20000000014 */
[----:B------:R-:W-:Y:S01]  /*8890*/  SHF.L.U32 R43, R73, 0x10, RZ ;  /* 0x00000010492b7819 */ /* 0x000fe200000006ff */
[C---:B------:R-:W-:Y:S01]  /*88a0*/  FFMA R21, R41.reuse, R40, R21 ;  /* 0x0000002829157223 */ /* 0x040fe20000000015 */
[C---:B------:R-:W-:Y:S01]  /*88b0*/  FFMA R22, R41.reuse, R45, R22 ;  /* 0x0000002d29167223 */ /* 0x040fe20000000016 */
[C---:B------:R-:W-:Y:S01]  /*88c0*/  FFMA R27, R41.reuse, R42, R27 ;  /* 0x0000002a291b7223 */ /* 0x040fe2000000001b */
[----:B------:R-:W-:Y:S01]  /*88d0*/  SHF.L.U32 R40, R72, 0x10, RZ ;  /* 0x0000001048287819 */ /* 0x000fe200000006ff */
[----:B------:R-:W-:Y:S01]  /*88e0*/  FMUL R24, R38, R28 ;  /* 0x0000001c26187220 */ /* 0x000fe20000400000 */
[----:B------:R-:W-:Y:S01]  /*88f0*/  LOP3.LUT R42, R72, 0xffff0000, RZ, 0xc0, !PT ;  /* 0xffff0000482a7812 */ /* 0x000fe200078ec0ff */
[C---:B------:R-:W-:Y:S01]  /*8900*/  FMUL R25, R38.reuse, R29 ;  /* 0x0000001d26197220 */ /* 0x040fe20000400000 */
[C---:B------:R-:W-:Y:S01]  /*8910*/  FMUL R26, R38.reuse, R30 ;  /* 0x0000001e261a7220 */ /* 0x040fe20000400000 */
[----:B------:R-:W-:Y:S01]  /*8920*/  FFMA R24, R41, R40, R24 ;  /* 0x0000002829187223 */ /* 0x000fe20000000018 */
[----:B------:R-:W-:Y:S01]  /*8930*/  LOP3.LUT R40, R73, 0xffff0000, RZ, 0xc0, !PT ;  /* 0xffff000049287812 */ /* 0x000fe200078ec0ff */
[C---:B------:R-:W-:Y:S01]  /*8940*/  FFMA R25, R41.reuse, R42, R25 ;  /* 0x0000002a29197223 */ /* 0x040fe20000000019 */
        /* <DEDUP_REMOVED lines=42> */
.L_x_135:
[----:B------:R-:W-:Y:S05]  /*8bf0*/  BSYNC.RECONVERGENT B0 ;  /* 0x0000000000007941 */ /* 0x000fea0003800200 */
.L_x_134:
        /* <DEDUP_REMOVED lines=21> */
.L_x_139:
[----:B------:R-:W-:Y:S05]  /*8d50*/  BSYNC B0 ;  /* 0x0000000000007941 */ /* 0x000fea0003800000 */
.L_x_138:
[----:B------:R-:W-:Y:S11]  /*8d60*/  ISETP.NE.AND P0, PT, R60, RZ, PT ;  /* 0x000000ff3c00720c */ /* 0x000ff60003f05270 */
[----:B------:R-:W-:Y:S02]  /*8d70*/  @!UPT UIADD3 URZ, UPT, UPT, URZ, URZ, URZ ;  /* 0x000000fffffff290 */ /* 0x000fe4000fffe0ff */
[----:B------:R4:W1:Y:S04]  /*8d80*/  @P0 LDS.128 R48, [R3] ;  /* 0x0000000003300984 */ /* 0x0008680000000c00 */
[----:B------:R4:W1:Y:S04]  /*8d90*/  @P0 LDS.128 R56, [R2+0x10] ;  /* 0x0000100002380984 */ /* 0x0008680000000c00 */
[----:B------:R4:W1:Y:S04]  /*8da0*/  @P0 LDS.128 R64, [R0+0x20] ;  /* 0x0000200000400984 */ /* 0x0008680000000c00 */
[----:B------:R4:W1:Y:S02]  /*8db0*/  @P0 LDS.128 R72, [R47+0x30] ;  /* 0x000030002f480984 */ /* 0x0008640000000c00 */
.L_x_137:
[----:B------:R-:W-:Y:S05]  /*8dc0*/  BSYNC B1 ;  /* 0x0000000000017941 */ /* 0x000fea0003800000 */
.L_x_136:
[----:B----4-:R-:W-:Y:S05]  /*8dd0*/  VIADD R0, R39, 0x60 ;  /* 0x0000006027007836 */ /* 0x010fea0000000000 */
[----:B------:R-:W-:Y:S04]  /*8de0*/  SHF.R.U32.HI R0, RZ, 0x15, R0 ;  /* 0x00000015ff007819 */ /* 0x000fe80000011600 */
[----:B------:R-:W-:Y:S11]  /*8df0*/  LOP3.LUT P0, RZ, R0, 0x3, R81, 0x48, !PT ;  /* 0x0000000300ff7812 */ /* 0x000ff60007804851 */
[----:B------:R-:W-:Y:S02]  /*8e00*/  @!UPT UIADD3 URZ, UPT, UPT, URZ, URZ, URZ ;  /* 0x000000fffffff290 */ /* 0x000fe4000fffe0ff */
[----:B------:R-:W-:Y:S05]  /*8e10*/  @!P0 BRA `(.L_x_141) ;  /* 0x0000000000408947 */ /* 0x000fea0003800000 */
[----:B------:R-:W4:Y:S01]  /*8e20*/  LDCU.64 UR8, c[0x4][0x70] ;  /* 0x01000e00ff0877ac */ /* 0x000f220008000a00 */
[----:B------:R-:W-:Y:S01]  /*8e30*/  MOV R3, 0x0 ;  /* 0x0000000000037802 */ /* 0x000fe20000000f00 */
[----:B------:R-:W-:Y:S02]  /*8e40*/  HFMA2 R12, -RZ, RZ, 0, 5.9604644775390625e-08 ;  /* 0x00000001ff0c7431 */ /* 0x000fe400000001ff */
[----:B------:R-:W-:Y:S02]  /*8e50*/  IMAD.MOV.U32 R8, RZ, RZ, 0x192 ;  /* 0x00000192ff087424 */ /* 0x000fe400078e00ff */
[----:B------:R-:W-:Y:S01]  /*8e60*/  IMAD.MOV.U32 R13, RZ, RZ, RZ ;  /* 0x000000ffff0d7224 */ /* 0x000fe200078e00ff */
[----:B------:R-:W5:Y:S01]  /*8e70*/  LDCU.64 UR6, c[0x4][0x78] ;  /* 0x01000f00ff0677ac */ /* 0x000f620008000a00 */
[----:B------:R-:W2:Y:S01]  /*8e80*/  LDC.64 R2, c[0x4][R3] ;  /* 0x0100000003027b82 */ /* 0x000ea20000000a00 */
[----:B------:R-:W3:Y:S01]  /*8e90*/  LDCU.64 UR4, c[0x4][0x10] ;  /* 0x01000200ff0477ac */ /* 0x000ee20008000a00 */
[----:B----4-:R-:W-:Y:S01]  /*8ea0*/  MOV R5, UR9 ;  /* 0x0000000900057c02 */ /* 0x010fe20008000f00 */
[----:B-1----:R-:W-:Y:S01]  /*8eb0*/  IMAD.U32 R4, RZ, RZ, UR8 ;  /* 0x00000008ff047e24 */ /* 0x002fe2000f8e00ff */
[----:B-----5:R-:W-:Y:S01]  /*8ec0*/  MOV R7, UR7 ;  /* 0x0000000700077c02 */ /* 0x020fe20008000f00 */
[----:B------:R-:W-:Y:S01]  /*8ed0*/  IMAD.U32 R6, RZ, RZ, UR6 ;  /* 0x00000006ff067e24 */ /* 0x000fe2000f8e00ff */
[----:B---3--:R-:W-:Y:S01]  /*8ee0*/  MOV R11, UR5 ;  /* 0x00000005000b7c02 */ /* 0x008fe20008000f00 */
[----:B------:R-:W-:Y:S02]  /*8ef0*/  IMAD.U32 R10, RZ, RZ, UR4 ;  /* 0x00000004ff0a7e24 */ /* 0x000fe4000f8e00ff */
[----:B------:R-:W-:Y:S07]  /*8f00*/  LEPC R20, `(.L_x_141) ;  /* 0x000000001014794e */ /* 0x000fee0000000000 */
[----:B--2---:R-:W-:Y:S05]  /*8f10*/  CALL.ABS.NOINC R2 ;  /* 0x0000000002007343 */ /* 0x004fea0003c00000 */
.L_x_141:
[----:B------:R-:W-:Y:S01]  /*8f20*/  ISETP.NE.AND P0, PT, R96, RZ, PT ;  /* 0x000000ff6000720c */ /* 0x000fe20003f05270 */
[----:B------:R-:W-:Y:S05]  /*8f30*/  WARPSYNC.ALL ;  /* 0x0000000000007948 */ /* 0x000fea0003800000 */
[----:B------:R-:W-:Y:S01]  /*8f40*/  R2UR UR4, R39 ;  /* 0x00000000270472ca */ /* 0x000fe200000e0000 */
[----:B------:R-:W-:Y:S01]  /*8f50*/  BSSY.RECONVERGENT B0, `(.L_x_142) ;  /* 0x000008c000007945 */ /* 0x000fe20003800200 */
[C---:B-1----:R-:W-:Y:S02]  /*8f60*/  SHF.L.U32 R40, R48.reuse, 0x10, RZ ;  /* 0x0000001030287819 */ /* 0x042fe400000006ff */
[----:B------:R-:W-:Y:S02]  /*8f70*/  LOP3.LUT R42, R48, 0xffff0000, RZ, 0xc0, !PT ;  /* 0xffff0000302a7812 */ /* 0x000fe400078ec0ff */
[C---:B------:R-:W-:Y:S02]  /*8f80*/  SHF.L.U32 R43, R49.reuse, 0x10, RZ ;  /* 0x00000010312b7819 */ /* 0x040fe400000006ff */
[----:B------:R-:W-:Y:S02]  /*8f90*/  LOP3.LUT R44, R49, 0xffff0000, RZ, 0xc0, !PT ;  /* 0xffff0000312c7812 */ /* 0x000fe400078ec0ff */
[C---:B------:R-:W-:Y:S02]  /*8fa0*/  SHF.L.U32 R45, R50.reuse, 0x10, RZ ;  /* 0x00000010322d7819 */ /* 0x040fe400000006ff */
[----:B------:R-:W-:Y:S01]  /*8fb0*/  LOP3.LUT R46, R50, 0xffff0000, RZ, 0xc0, !PT ;  /* 0xffff0000322e7812 */ /* 0x000fe200078ec0ff */
[----:B------:R-:W1:Y:S01]  /*8fc0*/  LDTM.x32 R4, tmem[UR4+0x60] ;  /* 0x00006004000479ee */ /* 0x000e6200082c0000 */
[C---:B------:R-:W-:Y:S01]  /*8fd0*/  SHF.L.U32 R47, R51.reuse, 0x10, RZ ;  /* 0x00000010332f7819 */ /* 0x040fe200000006ff */
[----:B------:R-:W-:Y:S01]  /*8fe0*/  NOP ;  /* 0x0000000000007918 */ /* 0x000fe20000000000 */
[----:B------:R-:W-:Y:S02]  /*8ff0*/  LOP3.LUT R48, R51, 0xffff0000, RZ, 0xc0, !PT ;  /* 0xffff000033307812 */ /* 0x000fe400078ec0ff */
[C---:B------:R-:W-:Y:S02]  /*9000*/  SHF.L.U32 R49, R56.reuse, 0x10, RZ ;  /* 0x0000001038317819 */ /* 0x040fe400000006ff */
[----:B------:R-:W-:Y:S02]  /*9010*/  LOP3.LUT R51, R56, 0xffff0000, RZ, 0xc0, !PT ;  /* 0xffff000038337812 */ /* 0x000fe400078ec0ff */
[C---:B------:R-:W-:Y:S02]  /*9020*/  SHF.L.U32 R50, R57.reuse, 0x10, RZ ;  /* 0x0000001039327819 */ /* 0x040fe400000006ff */
[----:B---3--:R-:W-:Y:S02]  /*9030*/  LOP3.LUT R52, R57, 0xffff0000, RZ, 0xc0, !PT ;  /* 0xffff000039347812 */ /* 0x008fe400078ec0ff */
[C---:B------:R-:W-:Y:S02]  /*9040*/  SHF.L.U32 R53, R58.reuse, 0x10, RZ ;  /* 0x000000103a357819 */ /* 0x040fe400000006ff */
[----:B------:R-:W-:Y:S02]  /*9050*/  LOP3.LUT R54, R58, 0xffff0000, RZ, 0xc0, !PT ;  /* 0xffff00003a367812 */ /* 0x000fe400078ec0ff */
[C---:B------:R-:W-:Y:S02]  /*9060*/  SHF.L.U32 R55, R59.reuse, 0x10, RZ ;  /* 0x000000103b377819 */ /* 0x040fe400000006ff */
[----:B------:R-:W-:Y:S02]  /*9070*/  IADD3 R98, PT, PT, R98, 0xe0, RZ ;  /* 0x000000e062627810 */ /* 0x000fe40007ffe0ff */
[----:B------:R-:W-:Y:S02]  /*9080*/  LOP3.LUT R56, R59, 0xffff0000, RZ, 0xc0, !PT ;  /* 0xffff00003b387812 */ /* 0x000fe400078ec0ff */
[----:B------:R-:W-:Y:S01]  /*9090*/  SHF.L.U32 R57, R64, 0x10, RZ ;  /* 0x0000001040397819 */ /* 0x000fe200000006ff */
[----:B-1----:R-:W-:Y:S01]  /*90a0*/  FMUL R4, R38, R4 ;  /* 0x0000000426047220 */ /* 0x002fe20000400000 */
[----:B------:R-:W-:Y:S01]  /*90b0*/  LOP3.LUT R58, R64, 0xffff0000, RZ, 0xc0, !PT ;  /* 0xffff0000403a7812 */ /* 0x000fe200078ec0ff */
[----:B------:R-:W-:Y:S01]  /*90c0*/  FMUL R5, R38, R5 ;  /* 0x0000000526057220 */ /* 0x000fe20000400000 */
[----:B------:R-:W-:Y:S01]  /*90d0*/  LOP3.LUT R98, R98, 0xfefffff8, RZ, 0xc0, !PT ;  /* 0xfefffff862627812 */ /* 0x000fe200078ec0ff */
[C---:B------:R-:W-:Y:S01]  /*90e0*/  FFMA R4, R41.reuse, R40, R4 ;  /* 0x0000002829047223 */ /* 0x040fe20000000004 */
[C---:B------:R-:W-:Y:S01]  /*90f0*/  FMUL R6, R38.reuse, R6 ;  /* 0x0000000626067220 */ /* 0x040fe20000400000 */
[----:B------:R-:W-:Y:S01]  /*9100*/  FFMA R5, R41, R42, R5 ;  /* 0x0000002a29057223 */ /* 0x000fe20000000005 */
[----:B------:R-:W-:Y:S01]  /*9110*/  SHF.L.U32 R59, R65, 0x10, RZ ;  /* 0x00000010413b7819 */ /* 0x000fe200000006ff */
[----:B------:R1:W-:Y:S01]  /*9120*/  SYNCS.ARRIVE.TRANS64.RED.A1T0 RZ, [R98+URZ], RZ ;  /* 0x000000ff62ff79a7 */ /* 0x0003e200081004ff */
[----:B------:R-:W-:Y:S01]  /*9130*/  FFMA R6, R41, R43, R6 ;  /* 0x0000002b29067223 */ /* 0x000fe20000000006 */
[C---:B------:R-:W-:Y:S01]  /*9140*/  FMUL R7, R38.reuse, R7 ;  /* 0x0000000726077220 */ /* 0x040fe20000400000 */
[----:B------:R-:W-:Y:S01]  /*9150*/  F2FP.BF16.F32.PACK_AB R100, R5, R4 ;  /* 0x000000040564723e */ /* 0x000fe200000010ff */
[C---:B------:R-:W-:Y:S01]  /*9160*/  FMUL R8, R38.reuse, R8 ;  /* 0x0000000826087220 */ /* 0x040fe20000400000 */
[----:B------:R-:W-:Y:S01]  /*9170*/  FMUL R9, R38, R9 ;  /* 0x0000000926097220 */ /* 0x000fe20000400000 */
[----:B------:R-:W-:Y:S01]  /*9180*/  LOP3.LUT R60, R65, 0xffff0000, RZ, 0xc0, !PT ;  /* 0xffff0000413c7812 */ /* 0x000fe200078ec0ff */
[C---:B------:R-:W-:Y:S01]  /*9190*/  FFMA R7, R41.reuse, R44, R7 ;  /* 0x0000002c29077223 */ /* 0x040fe20000000007 */
[C---:B------:R-:W-:Y:S01]  /*91a0*/  FFMA R8, R41.reuse, R45, R8 ;  /* 0x0000002d29087223 */ /* 0x040fe20000000008 */
[----:B------:R-:W-:Y:S01]  /*91b0*/  SHF.L.U32 R61, R66, 0x10, RZ ;  /* 0x00000010423d7819 */ /* 0x000fe200000006ff */
[----:B------:R-:W-:Y:S01]  /*91c0*/  FFMA R9, R41, R46, R9 ;  /* 0x0000002e29097223 */ /* 0x000fe20000000009 */
[C---:B------:R-:W-:Y:S01]  /*91d0*/  FMUL R10, R38.reuse, R10 ;  /* 0x0000000a260a7220 */ /* 0x040fe20000400000 */
[----:B------:R-:W-:Y:S01]  /*91e0*/  F2FP.BF16.F32.PACK_AB R101, R7, R6 ;  /* 0x000000060765723e */ /* 0x000fe200000010ff */
[C---:B------:R-:W-:Y:S01]  /*91f0*/  FMUL R11, R38.reuse, R11 ;  /* 0x0000000b260b7220 */ /* 0x040fe20000400000 */
[----:B------:R-:W-:Y:S01]  /*9200*/  FMUL R0, R38, R12 ;  /* 0x0000000c26007220 */ /* 0x000fe20000400000 */
[----:B------:R-:W-:Y:S01]  /*9210*/  F2FP.BF16.F32.PACK_AB R102, R9, R8 ;  /* 0x000000080966723e */ /* 0x000fe200000010ff */
[C---:B------:R-:W-:Y:S01]  /*9220*/  FFMA R10, R41.reuse, R47, R10 ;  /* 0x0000002f290a7223 */ /* 0x040fe2000000000a */
[C---:B------:R-:W-:Y:S01]  /*9230*/  FFMA R11, R41.reuse, R48, R11 ;  /* 0x00000030290b7223 */ /* 0x040fe2000000000b */
[----:B------:R-:W-:Y:S01]  /*9240*/  LOP3.LUT R62, R66, 0xffff0000, RZ, 0xc0, !PT ;  /* 0xffff0000423e7812 */ /* 0x000fe200078ec0ff */
[----:B------:R-:W-:Y:S01]  /*9250*/  FFMA R0, R41, R49, R0 ;  /* 0x0000003129007223 */ /* 0x000fe20000000000 */
[C---:B------:R-:W-:Y:S01]  /*9260*/  FMUL R2, R38.reuse, R13 ;  /* 0x0000000d26027220 */ /* 0x040fe20000400000 */
[----:B------:R-:W-:Y:S01]  /*9270*/  SHF.L.U32 R63, R67, 0x10, RZ ;  /* 0x00000010433f7819 */ /* 0x000fe200000006ff */
[C---:B------:R-:W-:Y:S01]  /*9280*/  FMUL R3, R38.reuse, R14 ;  /* 0x0000000e26037220 */ /* 0x040fe20000400000 */
[----:B------:R-:W-:Y:S01]  /*9290*/  F2FP.BF16.F32.PACK_AB R103, R11, R10 ;  /* 0x0000000a0b67723e */ /* 0x000fe200000010ff */
[----:B------:R-:W-:Y:S01]  /*92a0*/  FFMA R2, R41, R51, R2 ;  /* 0x0000003329027223 */ /* 0x000fe20000000002 */
[C---:B------:R-:W-:Y:S01]  /*92b0*/  FMUL R15, R38.reuse, R15 ;  /* 0x0000000f260f7220 */ /* 0x040fe20000400000 */
[C---:B------:R-:W-:Y:S01]  /*92c0*/  FMUL R12, R38.reuse, R16 ;  /* 0x00000010260c7220 */ /* 0x040fe20000400000 */
[----:B------:R-:W-:Y:S01]  /*92d0*/  FMUL R13, R38, R17 ;  /* 0x00000011260d7220 */ /* 0x000fe20000400000 */
[----:B------:R1:W-:Y:S01]  /*92e0*/  STS.128 [R94+0x6000], R100 ;  /* 0x006000645e007388 */ /* 0x0003e20000000c00 */
[----:B------:R-:W-:Y:S01]  /*92f0*/  LOP3.LUT R64, R67, 0xffff0000, RZ, 0xc0, !PT ;  /* 0xffff000043407812 */ /* 0x000fe200078ec0ff */
[C---:B------:R-:W-:Y:S01]  /*9300*/  FFMA R3, R41.reuse, R50, R3 ;  /* 0x0000003229037223 */ /* 0x040fe20000000003 */
[----:B------:R-:W-:Y:S01]  /*9310*/  SHF.L.U32 R65, R72, 0x10, RZ ;  /* 0x0000001048417819 */ /* 0x000fe200000006ff */
[C---:B------:R-:W-:Y:S01]  /*9320*/  FFMA R15, R41.reuse, R52, R15 ;  /* 0x00000034290f7223 */ /* 0x040fe2000000000f */
[----:B------:R-:W-:Y:S01]  /*9330*/  F2FP.BF16.F32.PACK_AB R104, R2, R0 ;  /* 0x000000000268723e */ /* 0x000fe200000010ff */
[C---:B------:R-:W-:Y:S01]  /*9340*/  FFMA R12, R41.reuse, R53, R12 ;  /* 0x00000035290c7223 */ /* 0x040fe2000000000c */
[C---:B------:R-:W-:Y:S01]  /*9350*/  FFMA R13, R41.reuse, R54, R13 ;  /* 0x00000036290d7223 */ /* 0x040fe2000000000d */
[C---:B------:R-:W-:Y:S01]  /*9360*/  FMUL R14, R38.reuse, R18 ;  /* 0x00000012260e7220 */ /* 0x040fe20000400000 */
[C---:B------:R-:W-:Y:S01]  /*9370*/  FMUL R19, R38.reuse, R19 ;  /* 0x0000001326137220 */ /* 0x040fe20000400000 */
[C---:B------:R-:W-:Y:S01]  /*9380*/  FMUL R16, R38.reuse, R20 ;  /* 0x0000001426107220 */ /* 0x040fe20000400000 */
[C---:B------:R-:W-:Y:S01]  /*9390*/  FMUL R17, R38.reuse, R21 ;  /* 0x0000001526117220 */ /* 0x040fe20000400000 */
[C---:B------:R-:W-:Y:S01]  /*93a0*/  FFMA R14, R41.reuse, R55, R14 ;  /* 0x00000037290e7223 */ /* 0x040fe2000000000e */
        /* <DEDUP_REMOVED lines=9> */
[----:B------:R-:W-:Y:S01]  /*9440*/  FFMA R23, R41, R60, R23 ;  /* 0x0000003c29177223 */ /* 0x000fe20000000017 */
[C---:B------:R-:W-:Y:S01]  /*9450*/  FMUL R27, R38.reuse, R27 ;  /* 0x0000001b261b7220 */ /* 0x040fe20000400000 */
[----:B------:R-:W-:Y:S01]  /*9460*/  F2FP.BF16.F32.PACK_AB R105, R15, R3 ;  /* 0x000000030f69723e */ /* 0x000fe200000010ff */
[----:B------:R-:W-:Y:S01]  /*9470*/  FFMA R20, R41, R61, R20 ;  /* 0x0000003d29147223 */ /* 0x000fe20000000014 */
[----:B------:R-:W-:Y:S01]  /*9480*/  F2FP.BF16.F32.PACK_AB R106, R13, R12 ;  /* 0x0000000c0d6a723e */ /* 0x000fe200000010ff */
[----:B------:R-:W-:Y:S01]  /*9490*/  FMUL R24, R38, R28 ;  /* 0x0000001c26187220 */ /* 0x000fe20000400000 */
[----:B------:R-:W-:Y:S01]  /*94a0*/  F2FP.BF16.F32.PACK_AB R107, R19, R14 ;  /* 0x0000000e136b723e */ /* 0x000fe200000010ff */
[----:B------:R-:W-:Y:S01]  /*94b0*/  FFMA R21, R41, R62, R21 ;  /* 0x0000003e29157223 */ /* 0x000fe20000000015 */
[----:B------:R-:W-:Y:S01]  /*94c0*/  LOP3.LUT R66, R72, 0xffff0000, RZ, 0xc0, !PT ;  /* 0xffff000048427812 */ /* 0x000fe200078ec0ff */
[C---:B------:R-:W-:Y:S01]  /*94d0*/  FMUL R25, R38.reuse, R29 ;  /* 0x0000001d26197220 */ /* 0x040fe20000400000 */
[----:B------:R-:W-:Y:S01]  /*94e0*/  SHF.L.U32 R67, R73, 0x10, RZ ;  /* 0x0000001049437819 */ /* 0x000fe200000006ff */
[----:B------:R1:W-:Y:S01]  /*94f0*/  STS.128 [R93+0x6010], R104 ;  /* 0x006010685d007388 */ /* 0x0003e20000000c00 */
[----:B------:R-:W-:Y:S01]  /*9500*/  FFMA R22, R41, R63, R22 ;  /* 0x0000003f29167223 */ /* 0x000fe20000000016 */
[----:B------:R-:W-:Y:S01]  /*9510*/  LOP3.LUT R68, R73, 0xffff0000, RZ, 0xc0, !PT ;  /* 0xffff000049447812 */ /* 0x000fe200078ec0ff */
[----:B------:R-:W-:Y:S01]  /*9520*/  FMUL R26, R38, R30 ;  /* 0x0000001e261a7220 */ /* 0x000fe20000400000 */
[C---:B------:R-:W-:Y:S01]  /*9530*/  FFMA R27, R41.reuse, R64, R27 ;  /* 0x00000040291b7223 */ /* 0x040fe2000000001b */
[----:B------:R-:W-:Y:S01]  /*9540*/  SHF.L.U32 R69, R74, 0x10, RZ ;  /* 0x000000104a457819 */ /* 0x000fe200000006ff */
[----:B------:R-:W-:Y:S01]  /*9550*/  FMUL R31, R38, R31 ;  /* 0x0000001f261f7220 */ /* 0x000fe20000400000 */
[C---:B------:R-:W-:Y:S01]  /*9560*/  FFMA R24, R41.reuse, R65, R24 ;  /* 0x0000004129187223 */ /* 0x040fe20000000018 */
[----:B------:R-:W-:Y:S01]  /*9570*/  LOP3.LUT R70, R74, 0xffff0000, RZ, 0xc0, !PT ;  /* 0xffff00004a467812 */ /* 0x000fe200078ec0ff */
[C---:B------:R-:W-:Y:S01]  /*9580*/  FMUL R28, R38.reuse, R32 ;  /* 0x00000020261c7220 */ /* 0x040fe20000400000 */
[----:B------:R-:W-:Y:S01]  /*9590*/  FFMA R25, R41, R66, R25 ;  /* 0x0000004229197223 */ /* 0x000fe20000000019 */
[----:B------:R-:W-:Y:S01]  /*95a0*/  SHF.L.U32 R71, R75, 0x10, RZ ;  /* 0x000000104b477819 */ /* 0x000fe200000006ff */
[C---:B------:R-:W-:Y:S01]  /*95b0*/  FMUL R29, R38.reuse, R33 ;  /* 0x00000021261d7220 */ /* 0x040fe20000400000 */
[----:B------:R-:W-:Y:S01]  /*95c0*/  FFMA R26, R41, R67, R26 ;  /* 0x00000043291a7223 */ /* 0x000fe2000000001a */
[----:B------:R-:W-:Y:S01]  /*95d0*/  LOP3.LUT R72, R75, 0xffff0000, RZ, 0xc0, !PT ;  /* 0xffff00004b487812 */ /* 0x000fe200078ec0ff */
        /* <DEDUP_REMOVED lines=26> */
[----:B------:R-:W-:Y:S02]  /*9780*/  UIADD3 UR9, UPT, UPT, UR49, 0x60, URZ ;  /* 0x0000006031097890 */ /* 0x000fe4000fffe0ff */
[----:B------:R-:W-:Y:S01]  /*9790*/  UIADD3 UR8, UPT, UPT, UR44, 0x6200, URZ ;  /* 0x000062002c087890 */ /* 0x000fe2000fffe0ff */
[----:B------:R-:W-:Y:S01]  /*97a0*/  UMOV UR10, UR50 ;  /* 0x00000032000a7c82 */ /* 0x000fe20008000000 */
[----:B------:R-:W-:Y:S01]  /*97b0*/  UMOV UR11, UR36 ;  /* 0x00000024000b7c82 */ /* 0x000fe20008000000 */
[----:B---3--:R-:W-:Y:S04]  /*97c0*/  UIADD3 UR4, UP0, UPT, UR6, 0x680, URZ ;  /* 0x0000068006047890 */ /* 0x008fe8000ff1e0ff */
[----:B------:R-:W-:Y:S09]  /*97d0*/  UIADD3.X UR5, UPT, UPT, URZ, UR7, URZ, UP0, !UPT ;  /* 0x00000007ff057290 */ /* 0x000ff200087fe4ff */
[----:B------:R3:W-:Y:S01]  /*97e0*/  UTMASTG.3D [UR8], [UR4] ;  /* 0x00000008040073b5 */ /* 0x0007e20008010000 */
[----:B------:R0:W-:Y:S01]  /*97f0*/  UTMACMDFLUSH ;  /* 0x00000000000079b7 */ /* 0x0001e20000000000 */
[----:B---3--:R-:W-:Y:S04]  /*9800*/  DEPBAR.LE SB0, 0x1 ;  /* 0x000080400000791a */ /* 0x008fe80000000000 */
.L_x_143:
[----:B------:R-:W-:Y:S05]  /*9810*/  BSYNC.RECONVERGENT B0 ;  /* 0x0000000000007941 */ /* 0x000fea0003800200 */
.L_x_142:
[----:B------:R-:W-:Y:S01]  /*9820*/  BAR.SYNC.DEFER_BLOCKING 0x1, 0x80 ;  /* 0x0042000000007b1d */ /* 0x000fe20000010000 */
[----:B------:R-:W-:Y:S01]  /*9830*/  UISETP.NE.AND UP0, UPT, UR47, -0x4, UPT ;  /* 0xfffffffc2f00788c */ /* 0x000fe2000bf05270 */
[----:B------:R-:W-:Y:S08]  /*9840*/  IADD3 R0, PT, PT, R36, 0x1, RZ ;  /* 0x0000000124007810 */ /* 0x000ff00007ffe0ff */
[----:B------:R-:W-:Y:S05]  /*9850*/  BRA.U !UP0, `(.L_x_144) ;  /* 0x0000000108247547 */ /* 0x000fea000b800000 */
[----:B------:R-:W-:Y:S01]  /*9860*/  ISETP.NE.AND P0, PT, R97, RZ, PT ;  /* 0x000000ff6100720c */ /* 0x000fe20003f05270 */
[----:B------:R-:W-:Y:S01]  /*9870*/  IMAD.U32 R2, RZ, RZ, UR46 ;  /* 0x0000002eff027e24 */ /* 0x000fe2000f8e00ff */
[----:B------:R-:W-:Y:S04]  /*9880*/  UIADD3 UR4, UPT, UPT, UR46, 0x1, URZ ;  /* 0x000000012e047890 */ /* 0x000fe8000fffe0ff */
[----:B------:R-:W-:Y:S04]  /*9890*/  UISETP.NE.AND UP0, UPT, UR4, 0x4, UPT ;  /* 0x000000040400788c */ /* 0x000fe8000bf05270 */
[----:B------:R-:W-:Y:S03]  /*98a0*/  USEL UR46, UR4, URZ, UP0 ;  /* 0x000000ff042e7287 */ /* 0x000fe60008000000 */
[----:B------:R-:W-:Y:S05]  /*98b0*/  @P0 LEA R2, R2, UR44, 0x3 ;  /* 0x0000002c02020c11 */ /* 0x000fea000f8e18ff */
[----:B------:R-:W-:Y:S05]  /*98c0*/  @P0 VIADD R2, R2, 0x70 ;  /* 0x0000007002020836 */ /* 0x000fea0000000000 */
[----:B------:R-:W-:Y:S04]  /*98d0*/  @P0 PRMT R2, R99, 0x654, R2 ;  /* 0x0000065463020816 */ /* 0x000fe80000000002 */
[----:B------:R3:W-:Y:S03]  /*98e0*/  @P0 SYNCS.ARRIVE.TRANS64.RED.A1T0 RZ, [R2+URZ], RZ ;  /* 0x000000ff02ff09a7 */ /* 0x0007e600081004ff */
.L_x_144:
[----:B------:R-:W-:Y:S01]  /*98f0*/  R2UR UR5, R82 ;  /* 0x00000000520572ca */ /* 0x000fe200000e0000 */
[----:B------:R-:W-:Y:S01]  /*9900*/  UISETP.NE.AND UP0, UPT, UR61, URZ, UPT ;  /* 0x000000ff3d00728c */ /* 0x000fe2000bf05270 */
[----:B------:R-:W-:Y:S01]  /*9910*/  R2UR UR4, R83 ;  /* 0x00000000530472ca */ /* 0x000fe200000e0000 */
[----:B------:R-:W-:Y:S01]  /*9920*/  UIADD3 UR47, UPT, UPT, UR47, 0x4, URZ ;  /* 0x000000042f2f7890 */ /* 0x000fe2000fffe0ff */
[----:B------:R-:W-:Y:S01]  /*9930*/  ISETP.NE.AND P0, PT, R87, 0x2, PT ;  /* 0x000000025700780c */ /* 0x000fe20003f05270 */
[----:B------:R-:W-:Y:S01]  /*9940*/  UMOV UR36, UR60 ;  /* 0x0000003c00247c82 */ /* 0x000fe20008000000 */
[----:B------:R-:W-:Y:S02]  /*9950*/  ISETP.NE.AND P1, PT, R0, 0x4, PT ;  /* 0x000000040000780c */ /* 0x000fe40003f25270 */
[----:B---3--:R-:W-:Y:S02]  /*9960*/  SEL R2, RZ, 0x1, P0 ;  /* 0x00000001ff027807 */ /* 0x008fe40000000000 */
[----:B------:R-:W-:Y:S02]  /*9970*/  SEL R3, RZ, 0x1, P1 ;  /* 0x00000001ff037807 */ /* 0x000fe40000800000 */
[----:B------:R-:W-:Y:S01]  /*9980*/  LOP3.LUT R89, R89, R2, RZ, 0x3c, !PT ;  /* 0x0000000259597212 */ /* 0x000fe200078e3cff */
[----:B------:R-:W-:Y:S01]  /*9990*/  UIADD3 UR20, UPT, UPT, UR37, UR5, URZ ;  /* 0x0000000525147290 */ /* 0x000fe2000fffe0ff */
[----:B------:R-:W-:Y:S01]  /*99a0*/  LOP3.LUT R90, R90, R3, RZ, 0x3c, !PT ;  /* 0x000000035a5a7212 */ /* 0x000fe200078e3cff */
[----:B------:R-:W-:Y:S01]  /*99b0*/  UIADD3 UR16, UPT, UPT, UR38, UR4, URZ ;  /* 0x0000000426107290 */ /* 0x000fe2000fffe0ff */
[----:B------:R-:W-:Y:S02]  /*99c0*/  SEL R87, R87, RZ, P0 ;  /* 0x000000ff57577207 */ /* 0x000fe40000000000 */
[----:B------:R-:W-:Y:S01]  /*99d0*/  SEL R36, R0, RZ, P1 ;  /* 0x000000ff00247207 */ /* 0x000fe20000800000 */
[----:B------:R-:W-:Y:S08]  /*99e0*/  BRA.U UP0, `(.L_x_145) ;  /* 0xffffffbd00f07547 */ /* 0x000ff0000b83ffff */
[----:B------:R-:W-:-:S13]  /*99f0*/  R2UR UR4, R84 ;  /* 0x00000000540472ca */ /* 0x000fda00000e0000 */
[----:B------:R-:W-:-:S09]  /*9a00*/  UISETP.NE.AND UP0, UPT, UR4, URZ, UPT ;  /* 0x000000ff0400728c */ /* 0x000fd2000bf05270 */
[----:B------:R-:W-:Y:S05]  /*9a10*/  BRA.U !UP0, `(.L_x_146) ;  /* 0x0000000108487547 */ /* 0x000fea000b800000 */
[----:B------:R-:W3:Y:S02]  /*9a20*/  LDCU.64 UR4, c[0x0][0x890] ;  /* 0x00011200ff0477ac */ /* 0x000ee40008000a00 */
[----:B---3--:R-:W-:-:S04]  /*9a30*/  UISETP.NE.U32.AND UP0, UPT, UR4, URZ, UPT ;  /* 0x000000ff0400728c */ /* 0x008fc8000bf05070 */
[----:B------:R-:W-:-:S09]  /*9a40*/  UISETP.NE.AND.EX UP0, UPT, UR5, URZ, UPT, UP0 ;  /* 0x000000ff0500728c */ /* 0x000fd2000bf05300 */
[----:B------:R-:W-:Y:S05]  /*9a50*/  BRA.U UP0, `(.L_x_147) ;  /* 0x00000001000c7547 */ /* 0x000fea000b800000 */
[----:B------:R-:W-:-:S13]  /*9a60*/  FSETP.NEU.AND P0, PT, R41, RZ, PT ;  /* 0x000000ff2900720b */ /* 0x000fda0003f0d000 */
[----:B------:R-:W-:Y:S05]  /*9a70*/  @!P0 EXIT ;  /* 0x000000000000894d */ /* 0x000fea0003800000 */
[----:B------:R-:W-:Y:S05]  /*9a80*/  BRA `(.L_x_146) ;  /* 0x00000000002c7947 */ /* 0x000fea0003800000 */
.L_x_147:
[----:B------:R-:W-:Y:S01]  /*9a90*/  ISETP.NE.AND P0, PT, R86, RZ, PT ;  /* 0x000000ff5600720c */ /* 0x000fe20003f05270 */
[----:B------:R-:W-:-:S12]  /*9aa0*/  BSSY.RECONVERGENT B0, `(.L_x_146) ;  /* 0x0000009000007945 */ /* 0x000fd80003800200 */
[----:B------:R-:W-:Y:S05]  /*9ab0*/  @P0 BRA `(.L_x_148) ;  /* 0x0000000000140947 */ /* 0x000fea0003800000 */
[----:B------:R-:W3:Y:S02]  /*9ac0*/  LDCU.64 UR4, c[0x0][0x888] ;  /* 0x00011100ff0477ac */ /* 0x000ee40008000a00 */
[----:B---3--:R-:W-:-:S04]  /*9ad0*/  ISETP.NE.U32.AND P0, PT, RZ, UR4, PT ;  /* 0x00000004ff007c0c */ /* 0x008fc8000bf05070 */
[----:B------:R-:W-:-:S13]  /*9ae0*/  ISETP.NE.AND.EX P0, PT, RZ, UR5, PT, P0 ;  /* 0x00000005ff007c0c */ /* 0x000fda000bf05300 */
[----:B------:R-:W-:Y:S05]  /*9af0*/  @!P0 EXIT ;  /* 0x000000000000894d */ /* 0x000fea0003800000 */
[----:B------:R-:W-:Y:S05]  /*9b00*/  BRA `(.L_x_149) ;  /* 0x0000000000087947 */ /* 0x000fea0003800000 */
.L_x_148:
[----:B------:R-:W-:-:S13]  /*9b10*/  FSETP.NEU.AND P0, PT, R41, RZ, PT ;  /* 0x000000ff2900720b */ /* 0x000fda0003f0d000 */
[----:B------:R-:W-:Y:S05]  /*9b20*/  @!P0 EXIT ;  /* 0x000000000000894d */ /* 0x000fea0003800000 */
.L_x_149:
[----:B------:R-:W-:Y:S05]  /*9b30*/  BSYNC.RECONVERGENT B0 ;  /* 0x0000000000007941 */ /* 0x000fea0003800200 */
.L_x_146:
[----:B------:R-:W3:Y:S01]  /*9b40*/  S2UR UR5, SR_CgaCtaId ;  /* 0x00000000000579c3 */ /* 0x000ee20000008800 */
[----:B------:R-:W-:Y:S01]  /*9b50*/  ULEA UR4, UR46, UR44, 0x3 ;  /* 0x0000002c2e047291 */ /* 0x000fe2000f8e18ff */
[----:B------:R-:W-:-:S04]  /*9b60*/  DEPBAR.LE SB0, 0x0 ;  /* 0x000080000000791a */ /* 0x000fc80000000000 */
[----:B------:R-:W-:-:S04]  /*9b70*/  UIADD3 UR4, UPT, UPT, UR4, 0x70, URZ ;  /* 0x0000007004047890 */ /* 0x000fc8000fffe0ff */
[----:B---3--:R-:W-:-:S09]  /*9b80*/  UPRMT UR4, UR5, 0x654, UR4 ;  /* 0x0000065405047896 */ /* 0x008fd20008000004 */
[----:B------:R-:W-:Y:S01]  /*9b90*/  SYNCS.ARRIVE.TRANS64.RED.A1T0 RZ, [UR4], RZ ;  /* 0x000000ffffff79a7 */ /* 0x000fe20008100404 */
[----:B------:R-:W-:Y:S05]  /*9ba0*/  EXIT ;  /* 0x000000000000794d */ /* 0x000fea0003800000 */
.L_x_24:
[----:B-1----:R1:W2:Y:S02]  /*9bb0*/  SYNCS.PHASECHK.TRANS64.TRYWAIT P0, [R0+URZ+0x110], R3 ;  /* 0x00011003000075a7 */ /* 0x0022a400080011ff */
[----:B--2---:R-:W-:Y:S05]  /*9bc0*/  @!P0 NANOSLEEP.SYNCS 0x989680 ;  /* 0x009896800000895d */ /* 0x004fea0003900000 */
[----:B------:R-:W2:Y:S02]  /*9bd0*/  @!P0 SYNCS.PHASECHK.TRANS64 P0, [R0+URZ+0x110], R3 ;  /* 0x00011003000085a7 */ /* 0x000ea400080010ff */
[----:B--2---:R-:W-:Y:S05]  /*9be0*/  @!P0 BRA `(.L_x_24) ;  /* 0xfffffffc00f08947 */ /* 0x004fea000383ffff */
[----:B------:R-:W-:Y:S05]  /*9bf0*/  BRA `(.L_x_150) ;  /* 0xffffff7c00c87947 */ /* 0x000fea000383ffff */
.L_x_27:
[----:B-1----:R-:W-:-:S07]  /*9c00*/  MOV R0, UR33 ;  /* 0x0000002100007c02 */ /* 0x002fce0008000f00 */
.L_x_151:
[----:B-1----:R1:W2:Y:S02]  /*9c10*/  SYNCS.PHASECHK.TRANS64.TRYWAIT P0, [R0+URZ+0x28], R3 ;  /* 0x00002803000075a7 */ /* 0x0022a400080011ff */
[----:B--2---:R-:W-:Y:S05]  /*9c20*/  @!P0 NANOSLEEP.SYNCS 0x989680 ;  /* 0x009896800000895d */ /* 0x004fea0003900000 */
[----:B------:R-:W2:Y:S02]  /*9c30*/  @!P0 SYNCS.PHASECHK.TRANS64 P0, [R0+URZ+0x28], R3 ;  /* 0x00002803000085a7 */ /* 0x000ea400080010ff */
[----:B--2---:R-:W-:Y:S05]  /*9c40*/  @!P0 BRA `(.L_x_151) ;  /* 0xfffffffc00f08947 */ /* 0x004fea000383ffff */
[----:B------:R-:W-:Y:S05]  /*9c50*/  BRA `(.L_x_26) ;  /* 0xffffff8000187947 */ /* 0x000fea000383ffff */
.L_x_34:
[----:B-1----:R-:W-:-:S07]  /*9c60*/  MOV R0, UR17 ;  /* 0x0000001100007c02 */ /* 0x002fce0008000f00 */
.L_x_152:
[----:B-1----:R1:W2:Y:S02]  /*9c70*/  SYNCS.PHASECHK.TRANS64.TRYWAIT P0, [R0+URZ+0x28], R3 ;  /* 0x00002803000075a7 */ /* 0x0022a400080011ff */
[----:B--2---:R-:W-:Y:S05]  /*9c80*/  @!P0 NANOSLEEP.SYNCS 0x989680 ;  /* 0x009896800000895d */ /* 0x004fea0003900000 */
[----:B------:R-:W2:Y:S02]  /*9c90*/  @!P0 SYNCS.PHASECHK.TRANS64 P0, [R0+URZ+0x28], R3 ;  /* 0x00002803000085a7 */ /* 0x000ea400080010ff */
[----:B--2---:R-:W-:Y:S05]  /*9ca0*/  @!P0 BRA `(.L_x_152) ;  /* 0xfffffffc00f08947 */ /* 0x004fea000383ffff */
[----:B------:R-:W-:Y:S05]  /*9cb0*/  BRA `(.L_x_33) ;  /* 0xffffff8000dc7947 */ /* 0x000fea000383ffff */
.L_x_39:
[----:B-1----:R1:W2:Y:S02]  /*9cc0*/  SYNCS.PHASECHK.TRANS64.TRYWAIT P0, [R3+URZ+0xa0], R0 ;  /* 0x0000a000030075a7 */ /* 0x0022a400080011ff */
[----:B--2---:R-:W-:Y:S05]  /*9cd0*/  @!P0 NANOSLEEP.SYNCS 0x989680 ;  /* 0x009896800000895d */ /* 0x004fea0003900000 */
[----:B------:R-:W2:Y:S02]  /*9ce0*/  @!P0 SYNCS.PHASECHK.TRANS64 P0, [R3+URZ+0xa0], R0 ;  /* 0x0000a000030085a7 */ /* 0x000ea400080010ff */
[----:B--2---:R-:W-:Y:S05]  /*9cf0*/  @!P0 BRA `(.L_x_39) ;  /* 0xfffffffc00f08947 */ /* 0x004fea000383ffff */
[----:B------:R-:W-:Y:S05]  /*9d00*/  BRA `(.L_x_153) ;  /* 0xffffff8400807947 */ /* 0x000fea000383ffff */
.L_x_43:
[----:B-1----:R-:W-:-:S07]  /*9d10*/  MOV R0, UR4 ;  /* 0x0000000400007c02 */ /* 0x002fce0008000f00 */
.L_x_154:
[----:B-1----:R1:W2:Y:S02]  /*9d20*/  SYNCS.PHASECHK.TRANS64.TRYWAIT P0, [R0+URZ], R3 ;  /* 0x00000003000075a7 */ /* 0x0022a400080011ff */
[----:B--2---:R-:W-:Y:S05]  /*9d30*/  @!P0 NANOSLEEP.SYNCS 0x989680 ;  /* 0x009896800000895d */ /* 0x004fea0003900000 */
[----:B------:R-:W2:Y:S02]  /*9d40*/  @!P0 SYNCS.PHASECHK.TRANS64 P0, [R0+URZ], R3 ;  /* 0x00000003000085a7 */ /* 0x000ea400080010ff */
[----:B--2---:R-:W-:Y:S05]  /*9d50*/  @!P0 BRA `(.L_x_154) ;  /* 0xfffffffc00f08947 */ /* 0x004fea000383ffff */
[----:B------:R-:W-:Y:S05]  /*9d60*/  BRA `(.L_x_155) ;  /* 0xffffff8c002c7947 */ /* 0x000fea000383ffff */
.L_x_44:
[----:B------:R-:W-:-:S07]  /*9d70*/  MOV R0, UR5 ;  /* 0x0000000500007c02 */ /* 0x000fce0008000f00 */
.L_x_156:
[----:B-1----:R1:W2:Y:S02]  /*9d80*/  SYNCS.PHASECHK.TRANS64.TRYWAIT P0, [R0+URZ], R3 ;  /* 0x00000003000075a7 */ /* 0x0022a400080011ff */
[----:B--2---:R-:W-:Y:S05]  /*9d90*/  @!P0 NANOSLEEP.SYNCS 0x989680 ;  /* 0x009896800000895d */ /* 0x004fea0003900000 */
[----:B------:R-:W2:Y:S02]  /*9da0*/  @!P0 SYNCS.PHASECHK.TRANS64 P0, [R0+URZ], R3 ;  /* 0x00000003000085a7 */ /* 0x000ea400080010ff */
[----:B--2---:R-:W-:Y:S05]  /*9db0*/  @!P0 BRA `(.L_x_156) ;  /* 0xfffffffc00f08947 */ /* 0x004fea000383ffff */
[----:B------:R-:W-:Y:S05]  /*9dc0*/  BRA `(.L_x_157) ;  /* 0xffffff8c00387947 */ /* 0x000fea000383ffff */
.L_x_45:
[----:B------:R-:W-:-:S07]  /*9dd0*/  MOV R0, UR5 ;  /* 0x0000000500007c02 */ /* 0x000fce0008000f00 */
.L_x_158:
[----:B-1----:R1:W2:Y:S02]  /*9de0*/  SYNCS.PHASECHK.TRANS64.TRYWAIT P0, [R0+URZ], R3 ;  /* 0x00000003000075a7 */ /* 0x0022a400080011ff */
[----:B--2---:R-:W-:Y:S05]  /*9df0*/  @!P0 NANOSLEEP.SYNCS 0x989680 ;  /* 0x009896800000895d */ /* 0x004fea0003900000 */
[----:B------:R-:W2:Y:S02]  /*9e00*/  @!P0 SYNCS.PHASECHK.TRANS64 P0, [R0+URZ], R3 ;  /* 0x00000003000085a7 */ /* 0x000ea400080010ff */
[----:B--2---:R-:W-:Y:S05]  /*9e10*/  @!P0 BRA `(.L_x_158) ;  /* 0xfffffffc00f08947 */ /* 0x004fea000383ffff */
[----:B------:R-:W-:Y:S05]  /*9e20*/  BRA `(.L_x_159) ;  /* 0xffffff8c00447947 */ /* 0x000fea000383ffff */
.L_x_46:
[----:B------:R-:W-:-:S07]  /*9e30*/  MOV R0, UR5 ;  /* 0x0000000500007c02 */ /* 0x000fce0008000f00 */
.L_x_160:
[----:B-1----:R1:W2:Y:S02]  /*9e40*/  SYNCS.PHASECHK.TRANS64.TRYWAIT P0, [R0+URZ], R3 ;  /* 0x00000003000075a7 */ /* 0x0022a400080011ff */
[----:B--2---:R-:W-:Y:S05]  /*9e50*/  @!P0 NANOSLEEP.SYNCS 0x989680 ;  /* 0x009896800000895d */ /* 0x004fea0003900000 */
[----:B------:R-:W2:Y:S02]  /*9e60*/  @!P0 SYNCS.PHASECHK.TRANS64 P0, [R0+URZ], R3 ;  /* 0x00000003000085a7 */ /* 0x000ea400080010ff */
[----:B--2---:R-:W-:Y:S05]  /*9e70*/  @!P0 BRA `(.L_x_160) ;  /* 0xfffffffc00f08947 */ /* 0x004fea000383ffff */
[----:B------:R-:W-:Y:S05]  /*9e80*/  BRA `(.L_x_161) ;  /* 0xffffff8c00507947 */ /* 0x000fea000383ffff */
.L_x_49:
[----:B-1----:R1:W2:Y:S02]  /*9e90*/  SYNCS.PHASECHK.TRANS64.TRYWAIT P0, [R0+URZ+0x100], R5 ;  /* 0x00010005000075a7 */ /* 0x0022a400080011ff */
[----:B--2---:R-:W-:Y:S05]  /*9ea0*/  @!P0 NANOSLEEP.SYNCS 0x989680 ;  /* 0x009896800000895d */ /* 0x004fea0003900000 */
[----:B------:R-:W2:Y:S02]  /*9eb0*/  @!P0 SYNCS.PHASECHK.TRANS64 P0, [R0+URZ+0x100], R5 ;  /* 0x00010005000085a7 */ /* 0x000ea400080010ff */
[----:B--2---:R-:W-:Y:S05]  /*9ec0*/  @!P0 BRA `(.L_x_49) ;  /* 0xfffffffc00f08947 */ /* 0x004fea000383ffff */
[----:B------:R-:W-:Y:S05]  /*9ed0*/  BRA `(.L_x_162) ;  /* 0xffffff8c00b47947 */ /* 0x000fea000383ffff */
.L_x_50:
[----:B------:R-:W-:-:S07]  /*9ee0*/  MOV R0, UR4 ;  /* 0x0000000400007c02 */ /* 0x000fce0008000f00 */
.L_x_163:
[----:B-1----:R1:W2:Y:S02]  /*9ef0*/  SYNCS.PHASECHK.TRANS64.TRYWAIT P0, [R0+URZ+0xb0], R7 ;  /* 0x0000b007000075a7 */ /* 0x0022a400080011ff */
[----:B--2---:R-:W-:Y:S05]  /*9f00*/  @!P0 NANOSLEEP.SYNCS 0x989680 ;  /* 0x009896800000895d */ /* 0x004fea0003900000 */
[----:B------:R-:W2:Y:S02]  /*9f10*/  @!P0 SYNCS.PHASECHK.TRANS64 P0, [R0+URZ+0xb0], R7 ;  /* 0x0000b007000085a7 */ /* 0x000ea400080010ff */
[----:B--2---:R-:W-:Y:S05]  /*9f20*/  @!P0 BRA `(.L_x_163) ;  /* 0xfffffffc00f08947 */ /* 0x004fea000383ffff */
[----:B------:R-:W-:Y:S05]  /*9f30*/  BRA `(.L_x_164) ;  /* 0xffffff8c00c47947 */ /* 0x000fea000383ffff */
.L_x_51:
[----:B-1----:R1:W2:Y:S02]  /*9f40*/  SYNCS.PHASECHK.TRANS64.TRYWAIT P1, [R0+URZ+0xa0], R5 ;  /* 0x0000a005000075a7 */ /* 0x0022a400080211ff */
[----:B--2---:R-:W-:Y:S05]  /*9f50*/  @!P1 NANOSLEEP.SYNCS 0x989680 ;  /* 0x009896800000995d */ /* 0x004fea0003900000 */
[----:B------:R-:W2:Y:S02]  /*9f60*/  @!P1 SYNCS.PHASECHK.TRANS64 P1, [R0+URZ+0xa0], R5 ;  /* 0x0000a005000095a7 */ /* 0x000ea400080210ff */
[----:B--2---:R-:W-:Y:S05]  /*9f70*/  @!P1 BRA `(.L_x_51) ;  /* 0xfffffffc00f09947 */ /* 0x004fea000383ffff */
[----:B------:R-:W-:Y:S05]  /*9f80*/  BRA `(.L_x_165) ;  /* 0xffffff8c00f47947 */ /* 0x000fea000383ffff */
.L_x_54:
[----:B------:R-:W-:-:S07]  /*9f90*/  MOV R0, UR4 ;  /* 0x0000000400007c02 */ /* 0x000fce0008000f00 */
.L_x_166:
[----:B-1----:R1:W2:Y:S02]  /*9fa0*/  SYNCS.PHASECHK.TRANS64.TRYWAIT P0, [R0+URZ+0xb0], R3 ;  /* 0x0000b003000075a7 */ /* 0x0022a400080011ff */
[----:B--2---:R-:W-:Y:S05]  /*9fb0*/  @!P0 NANOSLEEP.SYNCS 0x989680 ;  /* 0x009896800000895d */ /* 0x004fea0003900000 */
[----:B------:R-:W2:Y:S02]  /*9fc0*/  @!P0 SYNCS.PHASECHK.TRANS64 P0, [R0+URZ+0xb0], R3 ;  /* 0x0000b003000085a7 */ /* 0x000ea400080010ff */
[----:B--2---:R-:W-:Y:S05]  /*9fd0*/  @!P0 BRA `(.L_x_166) ;  /* 0xfffffffc00f08947 */ /* 0x004fea000383ffff */
[----:B------:R-:W-:Y:S05]  /*9fe0*/  BRA `(.L_x_53) ;  /* 0xffffff9000487947 */ /* 0x000fea000383ffff */
.L_x_63:
[----:B-1----:R-:W-:-:S04]  /*9ff0*/  MOV R5, UR5 ;  /* 0x0000000500057c02 */ /* 0x002fc80008000f00 */
[----:B------:R1:W2:Y:S03]  /*a000*/  SYNCS.PHASECHK.TRANS64.TRYWAIT P0, [R5+URZ+0x8], R6 ;  /* 0x00000806050075a7 */ /* 0x0002a600080011ff */
[----:B--2---:R-:W-:Y:S05]  /*a010*/  @!P0 NANOSLEEP.SYNCS 0x989680 ;  /* 0x009896800000895d */ /* 0x004fea0003900000 */
[----:B------:R-:W2:Y:S02]  /*a020*/  @!P0 SYNCS.PHASECHK.TRANS64 P0, [R5+URZ+0x8], R6 ;  /* 0x00000806050085a7 */ /* 0x000ea400080010ff */
[----:B--2---:R-:W-:Y:S05]  /*a030*/  @!P0 BRA `(.L_x_63) ;  /* 0xfffffffc00ec8947 */ /* 0x004fea000383ffff */
[----:B------:R-:W-:Y:S05]  /*a040*/  BRA `(.L_x_62) ;  /* 0xffffff9400007947 */ /* 0x000fea000383ffff */
.L_x_65:
[----:B------:R-:W-:Y:S01]  /*a050*/  BSSY B0, `(.L_x_167) ;  /* 0x0000006000007945 */ /* 0x000fe20003800000 */
[----:B------:R-:W-:-:S07]  /*a060*/  MOV R15, 0xffffffff ;  /* 0xffffffff000f7802 */ /* 0x000fce0000000f00 */
[----:B-1---5:R-:W-:Y:S05]  /*a070*/  WARPSYNC.COLLECTIVE R15, `(.L_x_168) ;  /* 0x000000000f0c7348 */ /* 0x022fea0003c00000 */
[----:B------:R-:W-:Y:S02]  /*a080*/  ELECT P6, UR79, PT ;  /* 0x00000000004f782f */ /* 0x000fe400038c0000 */
[----:B------:R-:W-:Y:S01]  /*a090*/  MOV R14, UR79 ;  /* 0x0000004f000e7c02 */ /* 0x000fe20008000f00 */
[----:B-1---5:R-:W-:Y:S10]  /*a0a0*/  ENDCOLLECTIVE ;  /* 0x000000000000791b */ /* 0x022ff40003800000 */
.L_x_168:
[----:B------:R-:W-:Y:S05]  /*a0b0*/  BSYNC B0 ;  /* 0x0000000000007941 */ /* 0x000fea0003800000 */
.L_x_167:
[----:B------:R-:W-:Y:S01]  /*a0c0*/  PLOP3.LUT P0, PT, P6, PT, PT, 0x80, 0x8 ;  /* 0x000000000008781c */ /* 0x000fe2000370f070 */
[----:B------:R-:W-:-:S12]  /*a0d0*/  BRA `(.L_x_169) ;  /* 0xffffff94002c7947 */ /* 0x000fd8000383ffff */
.L_x_67:
[----:B-1----:R-:W-:-:S04]  /*a0e0*/  MOV R3, UR5 ;  /* 0x0000000500037c02 */ /* 0x002fc80008000f00 */
[----:B------:R1:W2:Y:S03]  /*a0f0*/  SYNCS.PHASECHK.TRANS64.TRYWAIT P0, [R3+URZ+0x8], R4 ;  /* 0x00000804030075a7 */ /* 0x0002a600080011ff */
[----:B--2---:R-:W-:Y:S05]  /*a100*/  @!P0 NANOSLEEP.SYNCS 0x989680 ;  /* 0x009896800000895d */ /* 0x004fea0003900000 */
[----:B------:R-:W2:Y:S02]  /*a110*/  @!P0 SYNCS.PHASECHK.TRANS64 P0, [R3+URZ+0x8], R4 ;  /* 0x00000804030085a7 */ /* 0x000ea400080010ff */
[----:B--2---:R-:W-:Y:S05]  /*a120*/  @!P0 BRA `(.L_x_67) ;  /* 0xfffffffc00ec8947 */ /* 0x004fea000383ffff */
[----:B------:R-:W-:Y:S05]  /*a130*/  BRA `(.L_x_66) ;  /* 0xffffff9400307947 */ /* 0x000fea000383ffff */
.L_x_68:
[----:B-1----:R1:W2:Y:S02]  /*a140*/  SYNCS.PHASECHK.TRANS64.TRYWAIT P0, [R0+URZ+0xa0], R5 ;  /* 0x0000a005000075a7 */ /* 0x0022a400080011ff */
[----:B--2---:R-:W-:Y:S05]  /*a150*/  @!P0 NANOSLEEP.SYNCS 0x989680 ;  /* 0x009896800000895d */ /* 0x004fea0003900000 */
[----:B------:R-:W2:Y:S02]  /*a160*/  @!P0 SYNCS.PHASECHK.TRANS64 P0, [R0+URZ+0xa0], R5 ;  /* 0x0000a005000085a7 */ /* 0x000ea400080010ff */
[----:B--2---:R-:W-:Y:S05]  /*a170*/  @!P0 BRA `(.L_x_68) ;  /* 0xfffffffc00f08947 */ /* 0x004fea000383ffff */
[----:B------:R-:W-:Y:S05]  /*a180*/  BRA `(.L_x_170) ;  /* 0xffffff98001c7947 */ /* 0x000fea000383ffff */
.L_x_70:
[----:B------:R-:W-:-:S07]  /*a190*/  MOV R0, UR31 ;  /* 0x0000001f00007c02 */ /* 0x000fce0008000f00 */
.L_x_171:
[----:B-1----:R1:W2:Y:S02]  /*a1a0*/  SYNCS.PHASECHK.TRANS64.TRYWAIT P0, [R0+URZ+0xe0], R5 ;  /* 0x0000e005000075a7 */ /* 0x0022a400080011ff */
[----:B--2---:R-:W-:Y:S05]  /*a1b0*/  @!P0 NANOSLEEP.SYNCS 0x989680 ;  /* 0x009896800000895d */ /* 0x004fea0003900000 */
[----:B------:R-:W2:Y:S02]  /*a1c0*/  @!P0 SYNCS.PHASECHK.TRANS64 P0, [R0+URZ+0xe0], R5 ;  /* 0x0000e005000085a7 */ /* 0x000ea400080010ff */
[----:B--2---:R-:W-:Y:S05]  /*a1d0*/  @!P0 BRA `(.L_x_171) ;  /* 0xfffffffc00f08947 */ /* 0x004fea000383ffff */
[----:B------:R-:W-:Y:S05]  /*a1e0*/  BRA `(.L_x_172) ;  /* 0xffffff9800687947 */ /* 0x000fea000383ffff */
.L_x_73:
[----:B------:R-:W-:Y:S07]  /*a1f0*/  MOV R0, UR5 ;  /* 0x0000000500007c02 */ /* 0x000fee0008000f00 */
.L_x_173:
[----:B-1----:R1:W2:Y:S02]  /*a200*/  SYNCS.PHASECHK.TRANS64.TRYWAIT P0, [R0+URZ], R5 ;  /* 0x00000005000075a7 */ /* 0x0022a400080011ff */
[----:B--2---:R-:W-:Y:S05]  /*a210*/  @!P0 NANOSLEEP.SYNCS 0x989680 ;  /* 0x009896800000895d */ /* 0x004fea0003900000 */
[----:B------:R-:W2:Y:S02]  /*a220*/  @!P0 SYNCS.PHASECHK.TRANS64 P0, [R0+URZ], R5 ;  /* 0x00000005000085a7 */ /* 0x000ea400080010ff */
[----:B--2---:R-:W-:Y:S05]  /*a230*/  @!P0 BRA `(.L_x_173) ;  /* 0xfffffffc00f08947 */ /* 0x004fea000383ffff */
[----:B------:R-:W-:Y:S05]  /*a240*/  BRA `(.L_x_72) ;  /* 0xffffff98007c7947 */ /* 0x000fea000383ffff */
.L_x_77:
[----:B-1----:R-:W-:-:S07]  /*a250*/  MOV R0, UR4 ;  /* 0x0000000400007c02 */ /* 0x002fce0008000f00 */
.L_x_174:
[----:B-1----:R1:W2:Y:S02]  /*a260*/  SYNCS.PHASECHK.TRANS64.TRYWAIT P0, [R0+URZ], R3 ;  /* 0x00000003000075a7 */ /* 0x0022a400080011ff */
[----:B--2---:R-:W-:Y:S05]  /*a270*/  @!P0 NANOSLEEP.SYNCS 0x989680 ;  /* 0x009896800000895d */ /* 0x004fea0003900000 */
[----:B------:R-:W2:Y:S02]  /*a280*/  @!P0 SYNCS.PHASECHK.TRANS64 P0, [R0+URZ], R3 ;  /* 0x00000003000085a7 */ /* 0x000ea400080010ff */
[----:B--2---:R-:W-:Y:S05]  /*a290*/  @!P0 BRA `(.L_x_174) ;  /* 0xfffffffc00f08947 */ /* 0x004fea000383ffff */
[----:B------:R-:W-:Y:S05]  /*a2a0*/  BRA `(.L_x_175) ;  /* 0xffffff9c00707947 */ /* 0x000fea000383ffff */
.L_x_78:
[----:B------:R-:W-:-:S07]  /*a2b0*/  MOV R0, UR5 ;  /* 0x0000000500007c02 */ /* 0x000fce0008000f00 */
.L_x_176:
[----:B-1----:R1:W2:Y:S02]  /*a2c0*/  SYNCS.PHASECHK.TRANS64.TRYWAIT P0, [R0+URZ], R3 ;  /* 0x00000003000075a7 */ /* 0x0022a400080011ff */
[----:B--2---:R-:W-:Y:S05]  /*a2d0*/  @!P0 NANOSLEEP.SYNCS 0x989680 ;  /* 0x009896800000895d */ /* 0x004fea0003900000 */
[----:B------:R-:W2:Y:S02]  /*a2e0*/  @!P0 SYNCS.PHASECHK.TRANS64 P0, [R0+URZ], R3 ;  /* 0x00000003000085a7 */ /* 0x000ea400080010ff */
[----:B--2---:R-:W-:Y:S05]  /*a2f0*/  @!P0 BRA `(.L_x_176) ;  /* 0xfffffffc00f08947 */ /* 0x004fea000383ffff */
[----:B------:R-:W-:Y:S05]  /*a300*/  BRA `(.L_x_177) ;  /* 0xffffff9c007c7947 */ /* 0x000fea000383ffff */
.L_x_79:
[----:B------:R-:W-:-:S07]  /*a310*/  MOV R0, UR5 ;  /* 0x0000000500007c02 */ /* 0x000fce0008000f00 */
.L_x_178:
[----:B-1----:R1:W2:Y:S02]  /*a320*/  SYNCS.PHASECHK.TRANS64.TRYWAIT P0, [R0+URZ], R3 ;  /* 0x00000003000075a7 */ /* 0x0022a400080011ff */
[----:B--2---:R-:W-:Y:S05]  /*a330*/  @!P0 NANOSLEEP.SYNCS 0x989680 ;  /* 0x009896800000895d */ /* 0x004fea0003900000 */
[----:B------:R-:W2:Y:S02]  /*a340*/  @!P0 SYNCS.PHASECHK.TRANS64 P0, [R0+URZ], R3 ;  /* 0x00000003000085a7 */ /* 0x000ea400080010ff */
[----:B--2---:R-:W-:Y:S05]  /*a350*/  @!P0 BRA `(.L_x_178) ;  /* 0xfffffffc00f08947 */ /* 0x004fea000383ffff */
[----:B------:R-:W-:Y:S05]  /*a360*/  BRA `(.L_x_179) ;  /* 0xffffff9c00887947 */ /* 0x000fea000383ffff */
.L_x_82:
[----:B------:R-:W-:-:S07]  /*a370*/  MOV R0, UR26 ;  /* 0x0000001a00007c02 */ /* 0x000fce0008000f00 */
.L_x_180:
[----:B-1----:R1:W2:Y:S02]  /*a380*/  SYNCS.PHASECHK.TRANS64.TRYWAIT P1, [R0+URZ+0x120], R3 ;  /* 0x00012003000075a7 */ /* 0x0022a400080211ff */
[----:B--2---:R-:W-:Y:S05]  /*a390*/  @!P1 NANOSLEEP.SYNCS 0x989680 ;  /* 0x009896800000995d */ /* 0x004fea0003900000 */
[----:B------:R-:W2:Y:S02]  /*a3a0*/  @!P1 SYNCS.PHASECHK.TRANS64 P1, [R0+URZ+0x120], R3 ;  /* 0x00012003000095a7 */ /* 0x000ea400080210ff */
[----:B--2---:R-:W-:Y:S05]  /*a3b0*/  @!P1 BRA `(.L_x_180) ;  /* 0xfffffffc00f09947 */ /* 0x004fea000383ffff */
[----:B------:R-:W-:Y:S05]  /*a3c0*/  BRA `(.L_x_181) ;  /* 0xffffff9c00d47947 */ /* 0x000fea000383ffff */
.L_x_87:
[----:B--2---:R2:W3:Y:S02]  /*a3d0*/  SYNCS.PHASECHK.TRANS64.TRYWAIT P0, [R12+URZ+0xa0], R9 ;  /* 0x0000a0090c0075a7 */ /* 0x0044e400080011ff */
[----:B---3--:R-:W-:Y:S05]  /*a3e0*/  @!P0 NANOSLEEP.SYNCS 0x989680 ;  /* 0x009896800000895d */ /* 0x008fea0003900000 */
[----:B------:R-:W3:Y:S02]  /*a3f0*/  @!P0 SYNCS.PHASECHK.TRANS64 P0, [R12+URZ+0xa0], R9 ;  /* 0x0000a0090c0085a7 */ /* 0x000ee400080010ff */
[----:B---3--:R-:W-:Y:S05]  /*a400*/  @!P0 BRA `(.L_x_87) ;  /* 0xfffffffc00f08947 */ /* 0x008fea000383ffff */
[----:B------:R-:W-:Y:S05]  /*a410*/  BRA `(.L_x_182) ;  /* 0xffffffa4000c7947 */ /* 0x000fea000383ffff */
.L_x_90:
[----:B------:R-:W-:Y:S07]  /*a420*/  MOV R0, UR21 ;  /* 0x0000001500007c02 */ /* 0x000fee0008000f00 */
.L_x_183:
[----:B--2---:R2:W3:Y:S02]  /*a430*/  SYNCS.PHASECHK.TRANS64.TRYWAIT P2, [R0+URZ+0x98], R11 ;  /* 0x0000980b000075a7 */ /* 0x0044e400080411ff */
[----:B---3--:R-:W-:Y:S05]  /*a440*/  @!P2 NANOSLEEP.SYNCS 0x989680 ;  /* 0x009896800000a95d */ /* 0x008fea0003900000 */
[----:B------:R-:W3:Y:S02]  /*a450*/  @!P2 SYNCS.PHASECHK.TRANS64 P2, [R0+URZ+0x98], R11 ;  /* 0x0000980b0000a5a7 */ /* 0x000ee400080410ff */
[----:B---3--:R-:W-:Y:S05]  /*a460*/  @!P2 BRA `(.L_x_183) ;  /* 0xfffffffc00f0a947 */ /* 0x008fea000383ffff */
[----:B------:R-:W-:Y:S05]  /*a470*/  BRA `(.L_x_89) ;  /* 0xffffffa800747947 */ /* 0x000fea000383ffff */
.L_x_93:
[----:B--2---:R-:W-:Y:S07]  /*a480*/  MOV R0, UR21 ;  /* 0x0000001500007c02 */ /* 0x004fee0008000f00 */
.L_x_184:
[----:B--2---:R2:W3:Y:S02]  /*a490*/  SYNCS.PHASECHK.TRANS64.TRYWAIT P0, [R0+URZ+0x70], R9 ;  /* 0x00007009000075a7 */ /* 0x0044e400080011ff */
[----:B---3--:R-:W-:Y:S05]  /*a4a0*/  @!P0 NANOSLEEP.SYNCS 0x989680 ;  /* 0x009896800000895d */ /* 0x008fea0003900000 */
[----:B------:R-:W3:Y:S02]  /*a4b0*/  @!P0 SYNCS.PHASECHK.TRANS64 P0, [R0+URZ+0x70], R9 ;  /* 0x00007009000085a7 */ /* 0x000ee400080010ff */
[----:B---3--:R-:W-:Y:S05]  /*a4c0*/  @!P0 BRA `(.L_x_184) ;  /* 0xfffffffc00f08947 */ /* 0x008fea000383ffff */
[----:B------:R-:W-:Y:S05]  /*a4d0*/  BRA `(.L_x_185) ;  /* 0xffffffa800d07947 */ /* 0x000fea000383ffff */
.L_x_94:
[----:B------:R-:W-:Y:S07]  /*a4e0*/  MOV R0, UR21 ;  /* 0x0000001500007c02 */ /* 0x000fee0008000f00 */
.L_x_186:
[----:B--2---:R2:W3:Y:S02]  /*a4f0*/  SYNCS.PHASECHK.TRANS64.TRYWAIT P0, [R0+URZ+0x78], R9 ;  /* 0x00007809000075a7 */ /* 0x0044e400080011ff */
[----:B---3--:R-:W-:Y:S05]  /*a500*/  @!P0 NANOSLEEP.SYNCS 0x989680 ;  /* 0x009896800000895d */ /* 0x008fea0003900000 */
[----:B------:R-:W3:Y:S02]  /*a510*/  @!P0 SYNCS.PHASECHK.TRANS64 P0, [R0+URZ+0x78], R9 ;  /* 0x00007809000085a7 */ /* 0x000ee400080010ff */
[----:B---3--:R-:W-:Y:S05]  /*a520*/  @!P0 BRA `(.L_x_186) ;  /* 0xfffffffc00f08947 */ /* 0x008fea000383ffff */
[----:B------:R-:W-:Y:S05]  /*a530*/  BRA `(.L_x_187) ;  /* 0xffffffac00087947 */ /* 0x000fea000383ffff */
.L_x_95:
[----:B------:R-:W-:Y:S07]  /*a540*/  MOV R0, UR21 ;  /* 0x0000001500007c02 */ /* 0x000fee0008000f00 */
.L_x_188:
[----:B--2---:R2:W3:Y:S02]  /*a550*/  SYNCS.PHASECHK.TRANS64.TRYWAIT P0, [R0+URZ+0x80], R9 ;  /* 0x00008009000075a7 */ /* 0x0044e400080011ff */
[----:B---3--:R-:W-:Y:S05]  /*a560*/  @!P0 NANOSLEEP.SYNCS 0x989680 ;  /* 0x009896800000895d */ /* 0x008fea0003900000 */
[----:B------:R-:W3:Y:S02]  /*a570*/  @!P0 SYNCS.PHASECHK.TRANS64 P0, [R0+URZ+0x80], R9 ;  /* 0x00008009000085a7 */ /* 0x000ee400080010ff */
[----:B---3--:R-:W-:Y:S05]  /*a580*/  @!P0 BRA `(.L_x_188) ;  /* 0xfffffffc00f08947 */ /* 0x008fea000383ffff */
[----:B------:R-:W-:Y:S05]  /*a590*/  BRA `(.L_x_189) ;  /* 0xffffffac004c7947 */ /* 0x000fea000383ffff */
.L_x_96:
[----:B------:R-:W-:Y:S07]  /*a5a0*/  MOV R0, UR21 ;  /* 0x0000001500007c02 */ /* 0x000fee0008000f00 */
.L_x_190:
[----:B--2---:R2:W3:Y:S02]  /*a5b0*/  SYNCS.PHASECHK.TRANS64.TRYWAIT P0, [R0+URZ+0x88], R9 ;  /* 0x00008809000075a7 */ /* 0x0044e400080011ff */
[----:B---3--:R-:W-:Y:S05]  /*a5c0*/  @!P0 NANOSLEEP.SYNCS 0x989680 ;  /* 0x009896800000895d */ /* 0x008fea0003900000 */
[----:B------:R-:W3:Y:S02]  /*a5d0*/  @!P0 SYNCS.PHASECHK.TRANS64 P0, [R0+URZ+0x88], R9 ;  /* 0x00008809000085a7 */ /* 0x000ee400080010ff */
[----:B---3--:R-:W-:Y:S05]  /*a5e0*/  @!P0 BRA `(.L_x_190) ;  /* 0xfffffffc00f08947 */ /* 0x008fea000383ffff */
[----:B------:R-:W-:Y:S05]  /*a5f0*/  BRA `(.L_x_191) ;  /* 0xffffffac008c7947 */ /* 0x000fea000383ffff */
.L_x_98:
[----:B------:R-:W-:-:S07]  /*a600*/  MOV R0, UR21 ;  /* 0x0000001500007c02 */ /* 0x000fce0008000f00 */
.L_x_192:
[----:B---3--:R3:W4:Y:S02]  /*a610*/  SYNCS.PHASECHK.TRANS64.TRYWAIT P0, [R0+URZ+0x70], R3 ;  /* 0x00007003000075a7 */ /* 0x00872400080011ff */
[----:B----4-:R-:W-:Y:S05]  /*a620*/  @!P0 NANOSLEEP.SYNCS 0x989680 ;  /* 0x009896800000895d */ /* 0x010fea0003900000 */
[----:B------:R-:W4:Y:S02]  /*a630*/  @!P0 SYNCS.PHASECHK.TRANS64 P0, [R0+URZ+0x70], R3 ;  /* 0x00007003000085a7 */ /* 0x000f2400080010ff */
[----:B----4-:R-:W-:Y:S05]  /*a640*/  @!P0 BRA `(.L_x_192) ;  /* 0xfffffffc00f08947 */ /* 0x010fea000383ffff */
[----:B------:R-:W-:Y:S05]  /*a650*/  BRA `(.L_x_193) ;  /* 0xffffffb000047947 */ /* 0x000fea000383ffff */
.L_x_99:
[----:B---3--:R-:W-:-:S07]  /*a660*/  MOV R0, UR21 ;  /* 0x0000001500007c02 */ /* 0x008fce0008000f00 */
.L_x_194:
[----:B---3--:R3:W4:Y:S02]  /*a670*/  SYNCS.PHASECHK.TRANS64.TRYWAIT P0, [R0+URZ+0x78], R3 ;  /* 0x00007803000075a7 */ /* 0x00872400080011ff */
[----:B----4-:R-:W-:Y:S05]  /*a680*/  @!P0 NANOSLEEP.SYNCS 0x989680 ;  /* 0x009896800000895d */ /* 0x010fea0003900000 */
[----:B------:R-:W4:Y:S02]  /*a690*/  @!P0 SYNCS.PHASECHK.TRANS64 P0, [R0+URZ+0x78], R3 ;  /* 0x00007803000085a7 */ /* 0x000f2400080010ff */
[----:B----4-:R-:W-:Y:S05]  /*a6a0*/  @!P0 BRA `(.L_x_194) ;  /* 0xfffffffc00f08947 */ /* 0x010fea000383ffff */
[----:B------:R-:W-:Y:S05]  /*a6b0*/  BRA `(.L_x_195) ;  /* 0xffffffac00f47947 */ /* 0x000fea000383ffff */
.L_x_100:
[----:B---3--:R-:W-:-:S07]  /*a6c0*/  MOV R0, UR21 ;  /* 0x0000001500007c02 */ /* 0x008fce0008000f00 */
.L_x_196:
[----:B---3--:R3:W4:Y:S02]  /*a6d0*/  SYNCS.PHASECHK.TRANS64.TRYWAIT P0, [R0+URZ+0x80], R3 ;  /* 0x00008003000075a7 */ /* 0x00872400080011ff */
[----:B----4-:R-:W-:Y:S05]  /*a6e0*/  @!P0 NANOSLEEP.SYNCS 0x989680 ;  /* 0x009896800000895d */ /* 0x010fea0003900000 */
[----:B------:R-:W4:Y:S02]  /*a6f0*/  @!P0 SYNCS.PHASECHK.TRANS64 P0, [R0+URZ+0x80], R3 ;  /* 0x00008003000085a7 */ /* 0x000f2400080010ff */
[----:B----4-:R-:W-:Y:S05]  /*a700*/  @!P0 BRA `(.L_x_196) ;  /* 0xfffffffc00f08947 */ /* 0x010fea000383ffff */
[----:B------:R-:W-:Y:S05]  /*a710*/  BRA `(.L_x_197) ;  /* 0xffffffac00e47947 */ /* 0x000fea000383ffff */
.L_x_102:
[----:B-1----:R1:W2:Y:S02]  /*a720*/  SYNCS.PHASECHK.TRANS64.TRYWAIT P0, [R3+URZ+0xa0], R0 ;  /* 0x0000a000030075a7 */ /* 0x0022a400080011ff */
[----:B--2---:R-:W-:Y:S05]  /*a730*/  @!P0 NANOSLEEP.SYNCS 0x989680 ;  /* 0x009896800000895d */ /* 0x004fea0003900000 */
[----:B------:R-:W2:Y:S02]  /*a740*/  @!P0 SYNCS.PHASECHK.TRANS64 P0, [R3+URZ+0xa0], R0 ;  /* 0x0000a000030085a7 */ /* 0x000ea400080010ff */
[----:B--2---:R-:W-:Y:S05]  /*a750*/  @!P0 BRA `(.L_x_102) ;  /* 0xfffffffc00f08947 */ /* 0x004fea000383ffff */
[----:B------:R-:W-:Y:S05]  /*a760*/  BRA `(.L_x_198) ;  /* 0xffffffb000a47947 */ /* 0x000fea000383ffff */
.L_x_113:
[----:B-1----:R-:W-:Y:S04]  /*a770*/  MOV R0, UR44 ;  /* 0x0000002c00007c02 */ /* 0x002fe80008000f00 */
[----:B------:R1:W2:Y:S03]  /*a780*/  SYNCS.PHASECHK.TRANS64.TRYWAIT P1, [R0+URZ+0x50], R5 ;  /* 0x00005005000075a7 */ /* 0x0002a600080211ff */
[----:B--2---:R-:W-:Y:S05]  /*a790*/  @!P1 NANOSLEEP.SYNCS 0x989680 ;  /* 0x009896800000995d */ /* 0x004fea0003900000 */
[----:B------:R-:W2:Y:S02]  /*a7a0*/  @!P1 SYNCS.PHASECHK.TRANS64 P1, [R0+URZ+0x50], R5 ;  /* 0x00005005000095a7 */ /* 0x000ea400080210ff */
[----:B--2---:R-:W-:Y:S05]  /*a7b0*/  @!P1 BRA `(.L_x_113) ;  /* 0xfffffffc00ec9947 */ /* 0x004fea000383ffff */
[----:B------:R-:W-:Y:S05]  /*a7c0*/  BRA `(.L_x_112) ;  /* 0xffffffc000087947 */ /* 0x000fea000383ffff */
.L_x_115:
[----:B-1----:R1:W4:Y:S02]  /*a7d0*/  SYNCS.PHASECHK.TRANS64.TRYWAIT P0, [R98+URZ+0xc0], R3 ;  /* 0x0000c003620075a7 */ /* 0x00232400080011ff */
[----:B----4-:R-:W-:Y:S05]  /*a7e0*/  @!P0 NANOSLEEP.SYNCS 0x989680 ;  /* 0x009896800000895d */ /* 0x010fea0003900000 */
[----:B------:R-:W4:Y:S02]  /*a7f0*/  @!P0 SYNCS.PHASECHK.TRANS64 P0, [R98+URZ+0xc0], R3 ;  /* 0x0000c003620085a7 */ /* 0x000f2400080010ff */
[----:B----4-:R-:W-:Y:S05]  /*a800*/  @!P0 BRA `(.L_x_115) ;  /* 0xfffffffc00f08947 */ /* 0x010fea000383ffff */
[----:B------:R-:W-:Y:S05]  /*a810*/  BRA `(.L_x_114) ;  /* 0xffffffc000307947 */ /* 0x000fea000383ffff */
.L_x_124:
[----:B---3--:R3:W4:Y:S02]  /*a820*/  SYNCS.PHASECHK.TRANS64.TRYWAIT P0, [R3+URZ+0x50], R0 ;  /* 0x00005000030075a7 */ /* 0x00872400080011ff */
[----:B----4-:R-:W-:Y:S05]  /*a830*/  @!P0 NANOSLEEP.SYNCS 0x989680 ;  /* 0x009896800000895d */ /* 0x010fea0003900000 */
[----:B------:R-:W4:Y:S02]  /*a840*/  @!P0 SYNCS.PHASECHK.TRANS64 P0, [R3+URZ+0x50], R0 ;  /* 0x00005000030085a7 */ /* 0x000f2400080010ff */
[----:B----4-:R-:W-:Y:S05]  /*a850*/  @!P0 BRA `(.L_x_124) ;  /* 0xfffffffc00f08947 */ /* 0x010fea000383ffff */
[----:B------:R-:W-:Y:S05]  /*a860*/  BRA `(.L_x_123) ;  /* 0xffffffcc000c7947 */ /* 0x000fea000383ffff */
.L_x_132:
[----:B-1----:R1:W4:Y:S02]  /*a870*/  SYNCS.PHASECHK.TRANS64.TRYWAIT P0, [R62+URZ+0x50], R5 ;  /* 0x000050053e0075a7 */ /* 0x00232400080011ff */
[----:B----4-:R-:W-:Y:S05]  /*a880*/  @!P0 NANOSLEEP.SYNCS 0x989680 ;  /* 0x009896800000895d */ /* 0x010fea0003900000 */
[----:B------:R-:W4:Y:S02]  /*a890*/  @!P0 SYNCS.PHASECHK.TRANS64 P0, [R62+URZ+0x50], R5 ;  /* 0x000050053e0085a7 */ /* 0x000f2400080010ff */
[----:B----4-:R-:W-:Y:S05]  /*a8a0*/  @!P0 BRA `(.L_x_132) ;  /* 0xfffffffc00f08947 */ /* 0x010fea000383ffff */
[----:B------:R-:W-:Y:S05]  /*a8b0*/  BRA `(.L_x_131) ;  /* 0xffffffd800107947 */ /* 0x000fea000383ffff */
.L_x_140:
[----:B-1----:R1:W4:Y:S02]  /*a8c0*/  SYNCS.PHASECHK.TRANS64.TRYWAIT P0, [R61+URZ+0x50], R4 ;  /* 0x000050043d0075a7 */ /* 0x00232400080011ff */
[----:B----4-:R-:W-:Y:S05]  /*a8d0*/  @!P0 NANOSLEEP.SYNCS 0x989680 ;  /* 0x009896800000895d */ /* 0x010fea0003900000 */
[----:B------:R-:W4:Y:S02]  /*a8e0*/  @!P0 SYNCS.PHASECHK.TRANS64 P0, [R61+URZ+0x50], R4 ;  /* 0x000050043d0085a7 */ /* 0x000f2400080010ff */
[----:B----4-:R-:W-:Y:S05]  /*a8f0*/  @!P0 BRA `(.L_x_140) ;  /* 0xfffffffc00f08947 */ /* 0x010fea000383ffff */
[----:B------:R-:W-:Y:S05]  /*a900*/  BRA `(.L_x_139) ;  /* 0xffffffe400107947 */ /* 0x000fea000383ffff */
        .weak           $__internal_0_$__cuda_sm10x_tcgen05_guardrail_trap_col_being_dealloced_not_returned_by_alloc
        .type           $__internal_0_$__cuda_sm10x_tcgen05_guardrail_trap_col_being_dealloced_not_returned_by_alloc,@function
        .size           $__internal_0_$__cuda_sm10x_tcgen05_guardrail_trap_col_being_dealloced_not_returned_by_alloc,($__internal_1_$__cuda_sm10x_tcgen05_guardrail_trap_phase_invalid_during_alloc - $__internal_0_$__cuda_sm10x_tcgen05_guardrail_trap_col_being_dealloced_not_returned_by_alloc)
$__internal_0_$__cuda_sm10x_tcgen05_guardrail_trap_col_being_dealloced_not_returned_by_alloc:
[----:B------:R-:W-:Y:S05]  /*a910*/  BPT.TRAP 0x1 ;  /* 0x000000040000795c */ /* 0x000fea0000300000 */
[----:B------:R-:W-:-:S04]  /*a920*/  HFMA2 R3, -RZ, RZ, 0, 0 ;  /* 0x00000000ff037431 */ /* 0x000fc800000001ff */
[----:B------:R-:W-:Y:S05]  /*a930*/  RET.REL.NODEC R2 `(_ZN7cutlass13device_kernelINS_4gemm6kernel13GemmUniversalIN4cute5tupleIJiiiiEEENS1_10collective13CollectiveMmaINS1_35MainloopSm100TmaUmmaWarpSpecializedILi5ELi2ELi4ENS5_IJNS4_1CILi2EEESB_NSA_ILi1EEEEEEEENS5_IJNSA_ILi256EEENSA_ILi128EEENSA_ILi64EEEEEENS_10bfloat16_tENS5_IJlSC_lEEESJ_SK_NS4_8TiledMMAINS4_8MMA_AtomIJNS4_26SM100_MMA_F16BF16_2x1SM_SSISJ_SJ_fLi256ELi128ELNS4_4UMMA5MajorE0ELSP_0ELNSO_7ScaleInE0ELSQ_0EEEEEENS4_6LayoutINS5_IJSC_SC_SC_EEENS5_IJNSA_ILi0EEESV_SV_EEEEENS5_IJNS4_10UnderscoreESY_SY_EEEEENS4_28SM100_TMA_2SM_LOAD_MULTICASTENS4_14ComposedLayoutINS4_7SwizzleILi3ELi4ELi3EEENS4_18smem_ptr_flag_bitsILi16EEENST_INS5_IJNSA_ILi8EEESH_EEENS5_IJSH_SC_EEEEEEEvNS4_8identityENS4_18SM100_TMA_2SM_LOADES1B_vS1C_EENS_8epilogue10collective18CollectiveEpilogueINS1F_23Sm100TmaWarpSpecializedILi4ELi2ELi32ELb1ELb0EEEJNS5_IJSG_SG_SH_EEENS5_IJNST_ISG_SC_EENST_INSA_ILi32EEESC_EEEEESJ_SK_SJ_SK_NS1F_6fusion15FusionCallbacksIS1J_NS1P_17LinearCombinationISJ_fSJ_fLNS_15FloatRoundStyleE2EEES1K_S1O_JEEENS4_5SM1004TMEM4LOAD26SM100_TMEM_LOAD_32dp32b32xENS4_13SM90_TMA_LOADENS12_INS13_ILi2ELi4ELi3EEES16_NST_INS5_IJS17_S1M_EEENS5_IJS1M_SC_EEEEEEENS4_39AutoVectorizingCopyWithAssumedAlignmentILi128EEENS4_14SM90_TMA_STOREES24_S26_S26_EEEvvEEEEvNT_6ParamsE) ;  /* 0xffffff5402b07950 */ /* 0x000fea0003c3ffff */
        .weak           $__internal_1_$__cuda_sm10x_tcgen05_guardrail_trap_phase_invalid_during_alloc
        .type           $__internal_1_$__cuda_sm10x_tcgen05_guardrail_trap_phase_invalid_during_alloc,@function
        .size           $__internal_1_$__cuda_sm10x_tcgen05_guardrail_trap_phase_invalid_during_alloc,($__internal_2_$__cuda_sm10x_tcgen05_guardrail_trap_unallocated_columns_being_dealloced - $__internal_1_$__cuda_sm10x_tcgen05_guardrail_trap_phase_invalid_during_alloc)
$__internal_1_$__cuda_sm10x_tcgen05_guardrail_trap_phase_invalid_during_alloc:
[----:B------:R-:W-:Y:S05]  /*a940*/  BPT.TRAP 0x1 ;  /* 0x000000040000795c */ /* 0x000fea0000300000 */
[----:B------:R-:W-:-:S04]  /*a950*/  MOV R5, 0x0 ;  /* 0x0000000000057802 */ /* 0x000fc80000000f00 */
[----:B------:R-:W-:Y:S05]  /*a960*/  RET.REL.NODEC R4 `(_ZN7cutlass13device_kernelINS_4gemm6kernel13GemmUniversalIN4cute5tupleIJiiiiEEENS1_10collective13CollectiveMmaINS1_35MainloopSm100TmaUmmaWarpSpecializedILi5ELi2ELi4ENS5_IJNS4_1CILi2EEESB_NSA_ILi1EEEEEEEENS5_IJNSA_ILi256EEENSA_ILi128EEENSA_ILi64EEEEEENS_10bfloat16_tENS5_IJlSC_lEEESJ_SK_NS4_8TiledMMAINS4_8MMA_AtomIJNS4_26SM100_MMA_F16BF16_2x1SM_SSISJ_SJ_fLi256ELi128ELNS4_4UMMA5MajorE0ELSP_0ELNSO_7ScaleInE0ELSQ_0EEEEEENS4_6LayoutINS5_IJSC_SC_SC_EEENS5_IJNSA_ILi0EEESV_SV_EEEEENS5_IJNS4_10UnderscoreESY_SY_EEEEENS4_28SM100_TMA_2SM_LOAD_MULTICASTENS4_14ComposedLayoutINS4_7SwizzleILi3ELi4ELi3EEENS4_18smem_ptr_flag_bitsILi16EEENST_INS5_IJNSA_ILi8EEESH_EEENS5_IJSH_SC_EEEEEEEvNS4_8identityENS4_18SM100_TMA_2SM_LOADES1B_vS1C_EENS_8epilogue10collective18CollectiveEpilogueINS1F_23Sm100TmaWarpSpecializedILi4ELi2ELi32ELb1ELb0EEEJNS5_IJSG_SG_SH_EEENS5_IJNST_ISG_SC_EENST_INSA_ILi32EEESC_EEEEESJ_SK_SJ_SK_NS1F_6fusion15FusionCallbacksIS1J_NS1P_17LinearCombinationISJ_fSJ_fLNS_15FloatRoundStyleE2EEES1K_S1O_JEEENS4_5SM1004TMEM4LOAD26SM100_TMEM_LOAD_32dp32b32xENS4_13SM90_TMA_LOADENS12_INS13_ILi2ELi4ELi3EEES16_NST_INS5_IJS17_S1M_EEENS5_IJS1M_SC_EEEEEEENS4_39AutoVectorizingCopyWithAssumedAlignmentILi128EEENS4_14SM90_TMA_STOREES24_S26_S26_EEEvvEEEEvNT_6ParamsE) ;  /* 0xffffff5404a47950 */ /* 0x000fea0003c3ffff */
        .weak           $__internal_2_$__cuda_sm10x_tcgen05_guardrail_trap_unallocated_columns_being_dealloced
        .type           $__internal_2_$__cuda_sm10x_tcgen05_guardrail_trap_unallocated_columns_being_dealloced,@function
        .size           $__internal_2_$__cuda_sm10x_tcgen05_guardrail_trap_unallocated_columns_being_dealloced,(.L_x_200 - $__internal_2_$__cuda_sm10x_tcgen05_guardrail_trap_unallocated_columns_being_dealloced)
$__internal_2_$__cuda_sm10x_tcgen05_guardrail_trap_unallocated_columns_being_dealloced:
[----:B------:R-:W-:Y:S05]  /*a970*/  BPT.TRAP 0x1 ;  /* 0x000000040000795c */ /* 0x000fea0000300000 */
[----:B------:R-:W-:-:S04]  /*a980*/  HFMA2 R3, -RZ, RZ, 0, 0 ;  /* 0x00000000ff037431 */ /* 0x000fc800000001ff */
[----:B------:R-:W-:Y:S05]  /*a990*/  RET.REL.NODEC R2 `(_ZN7cutlass13device_kernelINS_4gemm6kernel13GemmUniversalIN4cute5tupleIJiiiiEEENS1_10collective13CollectiveMmaINS1_35MainloopSm100TmaUmmaWarpSpecializedILi5ELi2ELi4ENS5_IJNS4_1CILi2EEESB_NSA_ILi1EEEEEEEENS5_IJNSA_ILi256EEENSA_ILi128EEENSA_ILi64EEEEEENS_10bfloat16_tENS5_IJlSC_lEEESJ_SK_NS4_8TiledMMAINS4_8MMA_AtomIJNS4_26SM100_MMA_F16BF16_2x1SM_SSISJ_SJ_fLi256ELi128ELNS4_4UMMA5MajorE0ELSP_0ELNSO_7ScaleInE0ELSQ_0EEEEEENS4_6LayoutINS5_IJSC_SC_SC_EEENS5_IJNSA_ILi0EEESV_SV_EEEEENS5_IJNS4_10UnderscoreESY_SY_EEEEENS4_28SM100_TMA_2SM_LOAD_MULTICASTENS4_14ComposedLayoutINS4_7SwizzleILi3ELi4ELi3EEENS4_18smem_ptr_flag_bitsILi16EEENST_INS5_IJNSA_ILi8EEESH_EEENS5_IJSH_SC_EEEEEEEvNS4_8identityENS4_18SM100_TMA_2SM_LOADES1B_vS1C_EENS_8epilogue10collective18CollectiveEpilogueINS1F_23Sm100TmaWarpSpecializedILi4ELi2ELi32ELb1ELb0EEEJNS5_IJSG_SG_SH_EEENS5_IJNST_ISG_SC_EENST_INSA_ILi32EEESC_EEEEESJ_SK_SJ_SK_NS1F_6fusion15FusionCallbacksIS1J_NS1P_17LinearCombinationISJ_fSJ_fLNS_15FloatRoundStyleE2EEES1K_S1O_JEEENS4_5SM1004TMEM4LOAD26SM100_TMEM_LOAD_32dp32b32xENS4_13SM90_TMA_LOADENS12_INS13_ILi2ELi4ELi3EEES16_NST_INS5_IJS17_S1M_EEENS5_IJS1M_SC_EEEEEEENS4_39AutoVectorizingCopyWithAssumedAlignmentILi128EEENS4_14SM90_TMA_STOREES24_S26_S26_EEEvvEEEEvNT_6ParamsE) ;  /* 0xffffff5402987950 */ /* 0x000fea0003c3ffff */
.L_x_199:
[----:B------:R-:W-:-:S00]  /*a9a0*/  BRA `(.L_x_199) ;  /* 0xfffffffc00fc7947 */ /* 0x000fc0000383ffff */
[----:B------:R-:W-:-:S00]  /*a9b0*/  NOP ;  /* 0x0000000000007918 */ /* 0x000fc00000000000 */
        /* <DEDUP_REMOVED lines=12> */
.L_x_200:


//--------------------- .nv.global.init           --------------------------
	.section	.nv.global.init,"aw",@progbits
.nv.global.init:
	.type		$str$27,@object
	.size		$str$27,($str$28 - $str$27)
$str$27:
        /*0000*/ 	.byte	0x28, 0x61, 0x64, 0x64, 0x72, 0x65, 0x73, 0x73, 0x20, 0x26, 0x20, 0x6d, 0x61, 0x73, 0x6b, 0x29
        /*0010*/ 	.byte	0x20, 0x3d, 0x3d, 0x20, 0x30, 0x00
	.type		$str$28,@object
	.size		$str$28,($str$26 - $str$28)
$str$28:
        /*0016*/ 	.byte	0x2f, 0x74, 0x6d, 0x70, 0x2f, 0x63, 0x75, 0x74, 0x6c, 0x61, 0x73, 0x73, 0x5f, 0x73, 0x77, 0x65
        /*0026*/ 	.byte	0x65, 0x70, 0x5f, 0x73, 0x72, 0x63, 0x2f, 0x69, 0x6e, 0x63, 0x6c, 0x75, 0x64, 0x65, 0x2f, 0x63
        /*0036*/ 	.byte	0x75, 0x74, 0x65, 0x2f, 0x70, 0x6f, 0x69, 0x6e, 0x74, 0x65, 0x72, 0x5f, 0x66, 0x6c, 0x61, 0x67
        /*0046*/ 	.byte	0x67, 0x65, 0x64, 0x2e, 0x68, 0x70, 0x70, 0x00
	.type		$str$26,@object
	.size		$str$26,($str$25 - $str$26)
$str$26:
        /*004e*/ 	.byte	0x2f, 0x74, 0x6d, 0x70, 0x2f, 0x63, 0x75, 0x74, 0x6c, 0x61, 0x73, 0x73, 0x5f, 0x73, 0x77, 0x65
        /*005e*/ 	.byte	0x65, 0x70, 0x5f, 0x73, 0x72, 0x63, 0x2f, 0x69, 0x6e, 0x63, 0x6c, 0x75, 0x64, 0x65, 0x2f, 0x63
        /*006e*/ 	.byte	0x75, 0x74, 0x65, 0x2f, 0x61, 0x74, 0x6f, 0x6d, 0x2f, 0x63, 0x6f, 0x70, 0x79, 0x5f, 0x74, 0x72
        /*007e*/ 	.byte	0x61, 0x69, 0x74, 0x73, 0x5f, 0x73, 0x6d, 0x31, 0x30, 0x30, 0x2e, 0x68, 0x70, 0x70, 0x00
	.type		$str$25,@object
	.size		$str$25,(__unnamed_1 - $str$25)
$str$25:
        /*008d*/ 	.byte	0x28, 0x28, 0x75, 0x69, 0x6e, 0x74, 0x33, 0x32, 0x5f, 0x74, 0x28, 0x74, 0x68, 0x72, 0x65, 0x61
        /*009d*/ 	.byte	0x64, 0x49, 0x64, 0x78, 0x2e, 0x78, 0x29, 0x20, 0x2f, 0x20, 0x33, 0x32, 0x29, 0x20, 0x25, 0x20
        /*00ad*/ 	.byte	0x34, 0x29, 0x20, 0x3d, 0x3d, 0x20, 0x28, 0x28, 0x28, 0x74, 0x6d, 0x65, 0x6d, 0x5f, 0x61, 0x64
        /*00bd*/ 	.byte	0x64, 0x72, 0x20, 0x3e, 0x3e, 0x20, 0x31, 0x36, 0x29, 0x20, 0x2f, 0x20, 0x33, 0x32, 0x29, 0x20
        /*00cd*/ 	.byte	0x25, 0x20, 0x34, 0x29, 0x00
	.type		__unnamed_1,@object
	.size		__unnamed_1,(__unnamed_2 - __unnamed_1)
__unnamed_1:
        /*00d2*/ 	.byte	0x61, 0x75, 0x74, 0x6f, 0x20, 0x63, 0x75, 0x74, 0x65, 0x3a, 0x3a, 0x61, 0x73, 0x5f, 0x70, 0x6f
        /* <DEDUP_REMOVED lines=24> */
        /*0262*/ 	.byte	0x34, 0x30, 0x39, 0x36, 0x3e, 0x3e, 0x3e, 0x3e, 0x5d, 0x00
	.type		__unnamed_2,@object
	.size		__unnamed_2,(.L_2 - __unnamed_2)
__unnamed_2:
        /* <DEDUP_REMOVED lines=42> */
        /*050c*/ 	.byte	0x3e, 0x3e, 0x5d, 0x00
.L_2:


//--------------------- .nv.shared._ZN7cutlass13device_kernelINS_4gemm6kernel13GemmUniversalIN4cute5tupleIJiiiiEEENS1_10collective13CollectiveMmaINS1_35MainloopSm100TmaUmmaWarpSpecializedILi5ELi2ELi4ENS5_IJNS4_1CILi2EEESB_NSA_ILi1EEEEEEEENS5_IJNSA_ILi256EEENSA_ILi128EEENSA_ILi64EEEEEENS_10bfloat16_tENS5_IJlSC_lEEESJ_SK_NS4_8TiledMMAINS4_8MMA_AtomIJNS4_26SM100_MMA_F16BF16_2x1SM_SSISJ_SJ_fLi256ELi128ELNS4_4UMMA5MajorE0ELSP_0ELNSO_7ScaleInE0ELSQ_0EEEEEENS4_6LayoutINS5_IJSC_SC_SC_EEENS5_IJNSA_ILi0EEESV_SV_EEEEENS5_IJNS4_10UnderscoreESY_SY_EEEEENS4_28SM100_TMA_2SM_LOAD_MULTICASTENS4_14ComposedLayoutINS4_7SwizzleILi3ELi4ELi3EEENS4_18smem_ptr_flag_bitsILi16EEENST_INS5_IJNSA_ILi8EEESH_EEENS5_IJSH_SC_EEEEEEEvNS4_8identityENS4_18SM100_TMA_2SM_LOADES1B_vS1C_EENS_8epilogue10collective18CollectiveEpilogueINS1F_23Sm100TmaWarpSpecializedILi4ELi2ELi32ELb1ELb0EEEJNS5_IJSG_SG_SH_EEENS5_IJNST_ISG_SC_EENST_INSA_ILi32EEESC_EEEEESJ_SK_SJ_SK_NS1F_6fusion15FusionCallbacksIS1J_NS1P_17LinearCombinationISJ_fSJ_fLNS_15FloatRoundStyleE2EEES1K_S1O_JEEENS4_5SM1004TMEM4LOAD26SM100_TMEM_LOAD_32dp32b32xENS4_13SM90_TMA_LOADENS12_INS13_ILi2ELi4ELi3EEES16_NST_INS5_IJS17_S1M_EEENS5_IJS1M_SC_EEEEEEENS4_39AutoVectorizingCopyWithAssumedAlignmentILi128EEENS4_14SM90_TMA_STOREES24_S26_S26_EEEvvEEEEvNT_6ParamsE --------------------------
	.section	.nv.shared._ZN7cutlass13device_kernelINS_4gemm6kernel13GemmUniversalIN4cute5tupleIJiiiiEEENS1_10collective13CollectiveMmaINS1_35MainloopSm100TmaUmmaWarpSpecializedILi5ELi2ELi4ENS5_IJNS4_1CILi2EEESB_NSA_ILi1EEEEEEEENS5_IJNSA_ILi256EEENSA_ILi128EEENSA_ILi64EEEEEENS_10bfloat16_tENS5_IJlSC_lEEESJ_SK_NS4_8TiledMMAINS4_8MMA_AtomIJNS4_26SM100_MMA_F16BF16_2x1SM_SSISJ_SJ_fLi256ELi128ELNS4_4UMMA5MajorE0ELSP_0ELNSO_7ScaleInE0ELSQ_0EEEEEENS4_6LayoutINS5_IJSC_SC_SC_EEENS5_IJNSA_ILi0EEESV_SV_EEEEENS5_IJNS4_10UnderscoreESY_SY_EEEEENS4_28SM100_TMA_2SM_LOAD_MULTICASTENS4_14ComposedLayoutINS4_7SwizzleILi3ELi4ELi3EEENS4_18smem_ptr_flag_bitsILi16EEENST_INS5_IJNSA_ILi8EEESH_EEENS5_IJSH_SC_EEEEEEEvNS4_8identityENS4_18SM100_TMA_2SM_LOADES1B_vS1C_EENS_8epilogue10collective18CollectiveEpilogueINS1F_23Sm100TmaWarpSpecializedILi4ELi2ELi32ELb1ELb0EEEJNS5_IJSG_SG_SH_EEENS5_IJNST_ISG_SC_EENST_INSA_ILi32EEESC_EEEEESJ_SK_SJ_SK_NS1F_6fusion15FusionCallbacksIS1J_NS1P_17LinearCombinationISJ_fSJ_fLNS_15FloatRoundStyleE2EEES1K_S1O_JEEENS4_5SM1004TMEM4LOAD26SM100_TMEM_LOAD_32dp32b32xENS4_13SM90_TMA_LOADENS12_INS13_ILi2ELi4ELi3EEES16_NST_INS5_IJS17_S1M_EEENS5_IJS1M_SC_EEEEEEENS4_39AutoVectorizingCopyWithAssumedAlignmentILi128EEENS4_14SM90_TMA_STOREES24_S26_S26_EEEvvEEEEvNT_6ParamsE,"aw",@nobits
	.sectionflags	@""
	.align	16
	.zero		1024


//--------------------- .nv.shared.reserved.0     --------------------------
	.section	.nv.shared.reserved.0,"aw",@nobits
	.weak		__nv_reservedSMEM_offset_0_alias
	.size		__nv_reservedSMEM_offset_0_alias, 0, 64
	.other		__nv_reservedSMEM_offset_0_alias,@"STO_CUDA_RESERVED_SHARED STV_DEFAULT"
__nv_reservedSMEM_offset_0_alias:
	.zero		0
.nv.shared.reserved.0:
	.zero		64
	.weak		__nv_reservedSMEM_tcgen05_partition
	.type		__nv_reservedSMEM_tcgen05_partition,@object
	.size		__nv_reservedSMEM_tcgen05_partition,(.L_0 - __nv_reservedSMEM_tcgen05_partition)
__nv_reservedSMEM_tcgen05_partition:
	.zero		32
.L_0:


//--------------------- .nv.global                --------------------------
	.section	.nv.global,"aw",@nobits
.nv.global:
	.type		_ZN39_INTERNAL_6c327d5f_4_k_cu_dff8e79f_83924cute1_E,@object
	.size		_ZN39_INTERNAL_6c327d5f_4_k_cu_dff8e79f_83924cute1_E,(_ZN39_INTERNAL_6c327d5f_4_k_cu_dff8e79f_83924cuda3std3__45__cpo6cbeginE - _ZN39_INTERNAL_6c327d5f_4_k_cu_dff8e79f_83924cute1_E)
_ZN39_INTERNAL_6c327d5f_4_k_cu_dff8e79f_83924cute1_E:
	.zero		1
	.type		_ZN39_INTERNAL_6c327d5f_4_k_cu_dff8e79f_83924cuda3std3__45__cpo6cbeginE,@object
	.size		_ZN39_INTERNAL_6c327d5f_4_k_cu_dff8e79f_83924cuda3std3__45__cpo6cbeginE,(_ZN39_INTERNAL_6c327d5f_4_k_cu_dff8e79f_83924cuda3std3__48in_placeE - _ZN39_INTERNAL_6c327d5f_4_k_cu_dff8e79f_83924cuda3std3__45__cpo6cbeginE)
_ZN39_INTERNAL_6c327d5f_4_k_cu_dff8e79f_83924cuda3std3__45__cpo6cbeginE:
	.zero		1
	.type		_ZN39_INTERNAL_6c327d5f_4_k_cu_dff8e79f_83924cuda3std3__48in_placeE,@object
	.size		_ZN39_INTERNAL_6c327d5f_4_k_cu_dff8e79f_83924cuda3std3__48in_placeE,(_ZN39_INTERNAL_6c327d5f_4_k_cu_dff8e79f_83924cuda3std6ranges3__45__cpo9iter_moveE - _ZN39_INTERNAL_6c327d5f_4_k_cu_dff8e79f_83924cuda3std3__48in_placeE)
_ZN39_INTERNAL_6c327d5f_4_k_cu_dff8e79f_83924cuda3std3__48in_placeE:
	.zero		1
	.type		_ZN39_INTERNAL_6c327d5f_4_k_cu_dff8e79f_83924cuda3std6ranges3__45__cpo9iter_moveE,@object
	.size		_ZN39_INTERNAL_6c327d5f_4_k_cu_dff8e79f_83924cuda3std6ranges3__45__cpo9iter_moveE,(_ZN39_INTERNAL_6c327d5f_4_k_cu_dff8e79f_83924cuda3std3__45__cpo5beginE - _ZN39_INTERNAL_6c327d5f_4_k_cu_dff8e79f_83924cuda3std6ranges3__45__cpo9iter_moveE)
_ZN39_INTERNAL_6c327d5f_4_k_cu_dff8e79f_83924cuda3std6ranges3__45__cpo9iter_moveE:
	.zero		1
	.type		_ZN39_INTERNAL_6c327d5f_4_k_cu_dff8e79f_83924cuda3std3__45__cpo5beginE,@object
	.size		_ZN39_INTERNAL_6c327d5f_4_k_cu_dff8e79f_83924cuda3std3__45__cpo5beginE,(_ZN39_INTERNAL_6c327d5f_4_k_cu_dff8e79f_83924cuda3std3__441_GLOBAL__N__6c327d5f_4_k_cu_dff8e79f_83926ignoreE - _ZN39_INTERNAL_6c327d5f_4_k_cu_dff8e79f_83924cuda3std3__45__cpo5beginE)
_ZN39_INTERNAL_6c327d5f_4_k_cu_dff8e79f_83924cuda3std3__45__cpo5beginE:
	.zero		1
	.type		_ZN39_INTERNAL_6c327d5f_4_k_cu_dff8e79f_83924cuda3std3__441_GLOBAL__N__6c327d5f_4_k_cu_dff8e79f_83926ignoreE,@object
	.size		_ZN39_INTERNAL_6c327d5f_4_k_cu_dff8e79f_83924cuda3std3__441_GLOBAL__N__6c327d5f_4_k_cu_dff8e79f_83926ignoreE,(_ZN39_INTERNAL_6c327d5f_4_k_cu_dff8e79f_83924cute7productE - _ZN39_INTERNAL_6c327d5f_4_k_cu_dff8e79f_83924cuda3std3__441_GLOBAL__N__6c327d5f_4_k_cu_dff8e79f_83926ignoreE)
_ZN39_INTERNAL_6c327d5f_4_k_cu_dff8e79f_83924cuda3std3__441_GLOBAL__N__6c327d5f_4_k_cu_dff8e79f_83926ignoreE:
	.zero		1
	.type		_ZN39_INTERNAL_6c327d5f_4_k_cu_dff8e79f_83924cute7productE,@object
	.size		_ZN39_INTERNAL_6c327d5f_4_k_cu_dff8e79f_83924cute7productE,(_ZN39_INTERNAL_6c327d5f_4_k_cu_dff8e79f_83924cuda3std3__45__cpo3endE - _ZN39_INTERNAL_6c327d5f_4_k_cu_dff8e79f_83924cute7productE)
_ZN39_INTERNAL_6c327d5f_4_k_cu_dff8e79f_83924cute7productE:
	.zero		1
	.type		_ZN39_INTERNAL_6c327d5f_4_k_cu_dff8e79f_83924cuda3std3__45__cpo3endE,@object
	.size		_ZN39_INTERNAL_6c327d5f_4_k_cu_dff8e79f_83924cuda3std3__45__cpo3endE,(_ZN39_INTERNAL_6c327d5f_4_k_cu_dff8e79f_83924cuda3std3__419piecewise_constructE - _ZN39_INTERNAL_6c327d5f_4_k_cu_dff8e79f_83924cuda3std3__45__cpo3endE)
_ZN39_INTERNAL_6c327d5f_4_k_cu_dff8e79f_83924cuda3std3__45__cpo3endE:
	.zero		1
	.type		_ZN39_INTERNAL_6c327d5f_4_k_cu_dff8e79f_83924cuda3std3__419piecewise_constructE,@object
	.size		_ZN39_INTERNAL_6c327d5f_4_k_cu_dff8e79f_83924cuda3std3__419piecewise_constructE,(_ZN39_INTERNAL_6c327d5f_4_k_cu_dff8e79f_83924cuda3std3__45__cpo4cendE - _ZN39_INTERNAL_6c327d5f_4_k_cu_dff8e79f_83924cuda3std3__419piecewise_constructE)
_ZN39_INTERNAL_6c327d5f_4_k_cu_dff8e79f_83924cuda3std3__419piecewise_constructE:
	.zero		1
	.type		_ZN39_INTERNAL_6c327d5f_4_k_cu_dff8e79f_83924cuda3std3__45__cpo4cendE,@object
	.size		_ZN39_INTERNAL_6c327d5f_4_k_cu_dff8e79f_83924cuda3std3__45__cpo4cendE,(_ZN39_INTERNAL_6c327d5f_4_k_cu_dff8e79f_83924cuda3std6ranges3__45__cpo4swapE - _ZN39_INTERNAL_6c327d5f_4_k_cu_dff8e79f_83924cuda3std3__45__cpo4cendE)
_ZN39_INTERNAL_6c327d5f_4_k_cu_dff8e79f_83924cuda3std3__45__cpo4cendE:
	.zero		1
	.type		_ZN39_INTERNAL_6c327d5f_4_k_cu_dff8e79f_83924cuda3std6ranges3__45__cpo4swapE,@object
	.size		_ZN39_INTERNAL_6c327d5f_4_k_cu_dff8e79f_83924cuda3std6ranges3__45__cpo4swapE,(.L_10 - _ZN39_INTERNAL_6c327d5f_4_k_cu_dff8e79f_83924cuda3std6ranges3__45__cpo4swapE)
_ZN39_INTERNAL_6c327d5f_4_k_cu_dff8e79f_83924cuda3std6ranges3__45__cpo4swapE:
	.zero		1
.L_10:


//--------------------- .nv.constant0._ZN7cutlass13device_kernelINS_4gemm6kernel13GemmUniversalIN4cute5tupleIJiiiiEEENS1_10collective13CollectiveMmaINS1_35MainloopSm100TmaUmmaWarpSpecializedILi5ELi2ELi4ENS5_IJNS4_1CILi2EEESB_NSA_ILi1EEEEEEEENS5_IJNSA_ILi256EEENSA_ILi128EEENSA_ILi64EEEEEENS_10bfloat16_tENS5_IJlSC_lEEESJ_SK_NS4_8TiledMMAINS4_8MMA_AtomIJNS4_26SM100_MMA_F16BF16_2x1SM_SSISJ_SJ_fLi256ELi128ELNS4_4UMMA5MajorE0ELSP_0ELNSO_7ScaleInE0ELSQ_0EEEEEENS4_6LayoutINS5_IJSC_SC_SC_EEENS5_IJNSA_ILi0EEESV_SV_EEEEENS5_IJNS4_10UnderscoreESY_SY_EEEEENS4_28SM100_TMA_2SM_LOAD_MULTICASTENS4_14ComposedLayoutINS4_7SwizzleILi3ELi4ELi3EEENS4_18smem_ptr_flag_bitsILi16EEENST_INS5_IJNSA_ILi8EEESH_EEENS5_IJSH_SC_EEEEEEEvNS4_8identityENS4_18SM100_TMA_2SM_LOADES1B_vS1C_EENS_8epilogue10collective18CollectiveEpilogueINS1F_23Sm100TmaWarpSpecializedILi4ELi2ELi32ELb1ELb0EEEJNS5_IJSG_SG_SH_EEENS5_IJNST_ISG_SC_EENST_INSA_ILi32EEESC_EEEEESJ_SK_SJ_SK_NS1F_6fusion15FusionCallbacksIS1J_NS1P_17LinearCombinationISJ_fSJ_fLNS_15FloatRoundStyleE2EEES1K_S1O_JEEENS4_5SM1004TMEM4LOAD26SM100_TMEM_LOAD_32dp32b32xENS4_13SM90_TMA_LOADENS12_INS13_ILi2ELi4ELi3EEES16_NST_INS5_IJS17_S1M_EEENS5_IJS1M_SC_EEEEEEENS4_39AutoVectorizingCopyWithAssumedAlignmentILi128EEENS4_14SM90_TMA_STOREES24_S26_S26_EEEvvEEEEvNT_6ParamsE --------------------------
	.section	.nv.constant0._ZN7cutlass13device_kernelINS_4gemm6kernel13GemmUniversalIN4cute5tupleIJiiiiEEENS1_10collective13CollectiveMmaINS1_35MainloopSm100TmaUmmaWarpSpecializedILi5ELi2ELi4ENS5_IJNS4_1CILi2EEESB_NSA_ILi1EEEEEEEENS5_IJNSA_ILi256EEENSA_ILi128EEENSA_ILi64EEEEEENS_10bfloat16_tENS5_IJlSC_lEEESJ_SK_NS4_8TiledMMAINS4_8MMA_AtomIJNS4_26SM100_MMA_F16BF16_2x1SM_SSISJ_SJ_fLi256ELi128ELNS4_4UMMA5MajorE0ELSP_0ELNSO_7ScaleInE0ELSQ_0EEEEEENS4_6LayoutINS5_IJSC_SC_SC_EEENS5_IJNSA_ILi0EEESV_SV_EEEEENS5_IJNS4_10UnderscoreESY_SY_EEEEENS4_28SM100_TMA_2SM_LOAD_MULTICASTENS4_14ComposedLayoutINS4_7SwizzleILi3ELi4ELi3EEENS4_18smem_ptr_flag_bitsILi16EEENST_INS5_IJNSA_ILi8EEESH_EEENS5_IJSH_SC_EEEEEEEvNS4_8identityENS4_18SM100_TMA_2SM_LOADES1B_vS1C_EENS_8epilogue10collective18CollectiveEpilogueINS1F_23Sm100TmaWarpSpecializedILi4ELi2ELi32ELb1ELb0EEEJNS5_IJSG_SG_SH_EEENS5_IJNST_ISG_SC_EENST_INSA_ILi32EEESC_EEEEESJ_SK_SJ_SK_NS1F_6fusion15FusionCallbacksIS1J_NS1P_17LinearCombinationISJ_fSJ_fLNS_15FloatRoundStyleE2EEES1K_S1O_JEEENS4_5SM1004TMEM4LOAD26SM100_TMEM_LOAD_32dp32b32xENS4_13SM90_TMA_LOADENS12_INS13_ILi2ELi4ELi3EEES16_NST_INS5_IJS17_S1M_EEENS5_IJS1M_SC_EEEEEEENS4_39AutoVectorizingCopyWithAssumedAlignmentILi128EEENS4_14SM90_TMA_STOREES24_S26_S26_EEEvvEEEEvNT_6ParamsE,"a",@progbits
	.sectionflags	@""
	.align	4
.nv.constant0._ZN7cutlass13device_kernelINS_4gemm6kernel13GemmUniversalIN4cute5tupleIJiiiiEEENS1_10collective13CollectiveMmaINS1_35MainloopSm100TmaUmmaWarpSpecializedILi5ELi2ELi4ENS5_IJNS4_1CILi2EEESB_NSA_ILi1EEEEEEEENS5_IJNSA_ILi256EEENSA_ILi128EEENSA_ILi64EEEEEENS_10bfloat16_tENS5_IJlSC_lEEESJ_SK_NS4_8TiledMMAINS4_8MMA_AtomIJNS4_26SM100_MMA_F16BF16_2x1SM_SSISJ_SJ_fLi256ELi128ELNS4_4UMMA5MajorE0ELSP_0ELNSO_7ScaleInE0ELSQ_0EEEEEENS4_6LayoutINS5_IJSC_SC_SC_EEENS5_IJNSA_ILi0EEESV_SV_EEEEENS5_IJNS4_10UnderscoreESY_SY_EEEEENS4_28SM100_TMA_2SM_LOAD_MULTICASTENS4_14ComposedLayoutINS4_7SwizzleILi3ELi4ELi3EEENS4_18smem_ptr_flag_bitsILi16EEENST_INS5_IJNSA_ILi8EEESH_EEENS5_IJSH_SC_EEEEEEEvNS4_8identityENS4_18SM100_TMA_2SM_LOADES1B_vS1C_EENS_8epilogue10collective18CollectiveEpilogueINS1F_23Sm100TmaWarpSpecializedILi4ELi2ELi32ELb1ELb0EEEJNS5_IJSG_SG_SH_EEENS5_IJNST_ISG_SC_EENST_INSA_ILi32EEESC_EEEEESJ_SK_SJ_SK_NS1F_6fusion15FusionCallbacksIS1J_NS1P_17LinearCombinationISJ_fSJ_fLNS_15FloatRoundStyleE2EEES1K_S1O_JEEENS4_5SM1004TMEM4LOAD26SM100_TMEM_LOAD_32dp32b32xENS4_13SM90_TMA_LOADENS12_INS13_ILi2ELi4ELi3EEES16_NST_INS5_IJS17_S1M_EEENS5_IJS1M_SC_EEEEEEENS4_39AutoVectorizingCopyWithAssumedAlignmentILi128EEENS4_14SM90_TMA_STOREES24_S26_S26_EEEvvEEEEvNT_6ParamsE:
	.zero		2944


//--------------------- SYMBOLS --------------------------

	.type		.nv.reservedSmem.offset0,@object
	.size		.nv.reservedSmem.offset0,0x4
	.type		.nv.reservedSmem.cap,@object
	.size		.nv.reservedSmem.cap,0x4
	.type		__assertfail,@function
